// auto-generated by cutlass_sweep.fmha — config: {"arch": "sm_90", "dtype": "e4m3", "head_dim": 64, "mask": "none", "schedule": "cooperative", "tile_kv": 64, "tile_q": 128}
#include "cutlass/cutlass.h"
#include "cute/tensor.hpp"
#include "cutlass/device_kernel.h"
#include "cutlass/kernel_hardware_info.h"
#include "88_hopper_fmha/collective/fmha_fusion.hpp"
#include "88_hopper_fmha/kernel/fmha_kernel_builder.hpp"

using namespace cute;
using Element = cutlass::float_e4m3_t;
using TileShape = Shape<_128, _64, _64>;
using StrideQ = cute::tuple<int, _1, cute::tuple<int, int>>;
using StrideK = cute::tuple<int, _1, cute::tuple<int, int>>;
using StrideV = cute::tuple<cute::_1, int, cute::tuple<int, int>>;

using Kernel = typename cutlass::fmha::kernel::FmhaBuilder<
    Element, float, float,
    TileShape, StrideQ, StrideK, StrideV,
    cutlass::fmha::collective::DefaultFusion,
    cutlass::gemm::KernelTmaWarpSpecializedCooperative
  >::Kernel;

auto* _anchor = &cutlass::device_kernel<Kernel>;


// ===== COMPILED SASS (sm_90a) =====

	.target	sm_90a

	.elftype	@"ET_EXEC"


//--------------------- .note.nv.tkinfo           --------------------------
	.section	.note.nv.tkinfo,"",@"SHT_NOTE"
	.sectionflags	@"SHF_NOTE_NV_TKINFO"
	.tkinfo
        /*0018*/ 	.word	0x00000002
        /*0030*/ 	.string	""
        /*0030*/ 	.string	"ptxas"
        /*0030*/ 	.string	"Cuda compilation tools, release 13.0, V13.0.88"
        /*0030*/ 	.string	"Build cuda_13.0.r13.0/compiler.36424714_0"
        /*0030*/ 	.string	"-arch sm_90a -m 64 "



//--------------------- .note.nv.cuinfo           --------------------------
	.section	.note.nv.cuinfo,"",@"SHT_NOTE"
	.sectionflags	@"SHF_NOTE_NV_CUINFO"
        /*0018*/ 	.short	0x0002
        /*001a*/ 	.short	0x005a
        /*001c*/ 	.short	0x0082
	.zero		2


//--------------------- .nv.info                  --------------------------
	.section	.nv.info,"",@"SHT_CUDA_INFO"
	.align	4


	//----- nvinfo : EIATTR_REGCOUNT
	.align		4
        /*0000*/ 	.byte	0x04, 0x2f
        /*0002*/ 	.short	(.L_15 - .L_14)
	.align		4
.L_14:
        /*0004*/ 	.word	index@(_ZN7cutlass13device_kernelINS_4fmha6kernel28FmhaKernelTmaWarpSpecializedINS1_10collective30FmhaMainloopTmaWarpSpecializedINS_12float_e4m3_tEffN4cute5tupleIJNS7_1CILi128EEENS9_ILi64EEESB_EEENS8_IJiNS9_ILi1EEENS8_IJiiEEEEEESF_NS8_IJSD_iSE_EEENS4_13DefaultFusionEJEEENS4_15FmhaFwdEpilogueIS6_fNS8_IJSB_SB_SB_EEEEENS2_23IndividualTileSchedulerEJEEEEEvNT_6ParamsE)
        /*0008*/ 	.word	0x000000a8


	//----- nvinfo : EIATTR_FRAME_SIZE
	.align		4
.L_15:
        /*000c*/ 	.byte	0x04, 0x11
        /*000e*/ 	.short	(.L_17 - .L_16)
	.align		4
.L_16:
        /*0010*/ 	.word	index@($__internal_0_$__cuda_sm20_rcp_rn_f32_slowpath)
        /*0014*/ 	.word	0x00000000


	//----- nvinfo : EIATTR_FRAME_SIZE
	.align		4
.L_17:
        /*0018*/ 	.byte	0x04, 0x11
        /*001a*/ 	.short	(.L_19 - .L_18)
	.align		4
.L_18:
        /*001c*/ 	.word	index@(_ZN7cutlass13device_kernelINS_4fmha6kernel28FmhaKernelTmaWarpSpecializedINS1_10collective30FmhaMainloopTmaWarpSpecializedINS_12float_e4m3_tEffN4cute5tupleIJNS7_1CILi128EEENS9_ILi64EEESB_EEENS8_IJiNS9_ILi1EEENS8_IJiiEEEEEESF_NS8_IJSD_iSE_EEENS4_13DefaultFusionEJEEENS4_15FmhaFwdEpilogueIS6_fNS8_IJSB_SB_SB_EEEEENS2_23IndividualTileSchedulerEJEEEEEvNT_6ParamsE)
        /*0020*/ 	.word	0x00000000


	//----- nvinfo : EIATTR_MIN_STACK_SIZE
	.align		4
.L_19:
        /*0024*/ 	.byte	0x04, 0x12
        /*0026*/ 	.short	(.L_21 - .L_20)
	.align		4
.L_20:
        /*0028*/ 	.word	index@(_ZN7cutlass13device_kernelINS_4fmha6kernel28FmhaKernelTmaWarpSpecializedINS1_10collective30FmhaMainloopTmaWarpSpecializedINS_12float_e4m3_tEffN4cute5tupleIJNS7_1CILi128EEENS9_ILi64EEESB_EEENS8_IJiNS9_ILi1EEENS8_IJiiEEEEEESF_NS8_IJSD_iSE_EEENS4_13DefaultFusionEJEEENS4_15FmhaFwdEpilogueIS6_fNS8_IJSB_SB_SB_EEEEENS2_23IndividualTileSchedulerEJEEEEEvNT_6ParamsE)
        /*002c*/ 	.word	0x00000000
.L_21:


//--------------------- .nv.compat                --------------------------
	.section	.nv.compat,"",@"SHT_CUDA_COMPAT_INFO"
	.align	4
        /*0000*/ 	.byte	0x02, 0x09, 0x01, 0x00, 0x02, 0x02, 0x04, 0x00, 0x02, 0x05, 0x05, 0x00, 0x03, 0x07, 0x01, 0x01
        /*0010*/ 	.byte	0x02, 0x03, 0x01, 0x00, 0x02, 0x06, 0x01, 0x00, 0x04, 0x0b, 0x08, 0x00, 0x00, 0x00, 0x00, 0x00
        /*0020*/ 	.byte	0x00, 0x00, 0x00, 0x00


//--------------------- .nv.info._ZN7cutlass13device_kernelINS_4fmha6kernel28FmhaKernelTmaWarpSpecializedINS1_10collective30FmhaMainloopTmaWarpSpecializedINS_12float_e4m3_tEffN4cute5tupleIJNS7_1CILi128EEENS9_ILi64EEESB_EEENS8_IJiNS9_ILi1EEENS8_IJiiEEEEEESF_NS8_IJSD_iSE_EEENS4_13DefaultFusionEJEEENS4_15FmhaFwdEpilogueIS6_fNS8_IJSB_SB_SB_EEEEENS2_23IndividualTileSchedulerEJEEEEEvNT_6ParamsE --------------------------
	.section	.nv.info._ZN7cutlass13device_kernelINS_4fmha6kernel28FmhaKernelTmaWarpSpecializedINS1_10collective30FmhaMainloopTmaWarpSpecializedINS_12float_e4m3_tEffN4cute5tupleIJNS7_1CILi128EEENS9_ILi64EEESB_EEENS8_IJiNS9_ILi1EEENS8_IJiiEEEEEESF_NS8_IJSD_iSE_EEENS4_13DefaultFusionEJEEENS4_15FmhaFwdEpilogueIS6_fNS8_IJSB_SB_SB_EEEEENS2_23IndividualTileSchedulerEJEEEEEvNT_6ParamsE,"",@"SHT_CUDA_INFO"
	.sectionflags	@""
	.align	4


	//----- nvinfo : EIATTR_CUDA_API_VERSION
	.align		4
        /*0000*/ 	.byte	0x04, 0x37
        /*0002*/ 	.short	(.L_23 - .L_22)
.L_22:
        /*0004*/ 	.word	0x00000082


	//----- nvinfo : EIATTR_KPARAM_INFO
	.align		4
.L_23:
        /*0008*/ 	.byte	0x04, 0x17
        /*000a*/ 	.short	(.L_25 - .L_24)
.L_24:
        /*000c*/ 	.word	0x00000000
        /*0010*/ 	.short	0x0000
        /*0012*/ 	.short	0x0070
        /*0014*/ 	.byte	0x00, 0xf0, 0x01, 0x20


	//----- nvinfo : EIATTR_SPARSE_MMA_MASK
	.align		4
.L_25:
        /*0018*/ 	.byte	0x03, 0x50
        /*001a*/ 	.short	0x0000


	//----- nvinfo : EIATTR_MAXREG_COUNT
	.align		4
        /*001c*/ 	.byte	0x03, 0x1b
        /*001e*/ 	.short	0x00a8


	//----- nvinfo : EIATTR_NUM_BARRIERS
	.align		4
        /*0020*/ 	.byte	0x02, 0x4c
        /*0022*/ 	.byte	0x02
	.zero		1


	//----- nvinfo : EIATTR_EXTERNS
	.align		4
        /*0024*/ 	.byte	0x04, 0x0f
        /*0026*/ 	.short	(.L_27 - .L_26)


	//   ....[0]....
	.align		4
.L_26:
        /*0028*/ 	.word	index@(__assertfail)


	//----- nvinfo : EIATTR_MERCURY_ISA_VERSION
	.align		4
.L_27:
        /*002c*/ 	.byte	0x03, 0x5f
        /*002e*/ 	.short	0x0101


	//----- nvinfo : EIATTR_INT_WARP_WIDE_INSTR_OFFSETS
	.align		4
        /*0030*/ 	.byte	0x04, 0x31
        /*0032*/ 	.short	(.L_29 - .L_28)


	//   ....[0]....
.L_28:
        /*0034*/ 	.word	0x000006f0


	//   ....[1]....
        /*0038*/ 	.word	0x00000700


	//   ....[2]....
        /*003c*/ 	.word	0x00000710


	//   ....[3]....
        /*0040*/ 	.word	0x00000720


	//   ....[4]....
        /*0044*/ 	.word	0x00000790


	//----- nvinfo : EIATTR_COOP_GROUP_MASK_REGIDS
	.align		4
.L_29:
        /*0048*/ 	.byte	0x04, 0x29
        /*004a*/ 	.short	(.L_31 - .L_30)


	//   ....[0]....
.L_30:
        /*004c*/ 	.word	0xffffffff


	//   ....[1]....
        /*0050*/ 	.word	0xffffffff


	//   ....[2]....
        /*0054*/ 	.word	0xffffffff


	//   ....[3]....
        /*0058*/ 	.word	0xffffffff


	//   ....[4]....
        /*005c*/ 	.word	0xffffffff


	//   ....[5]....
        /*0060*/ 	.word	0xffffffff


	//   ....[6]....
        /*0064*/ 	.word	0xffffffff


	//   ....[7]....
        /*0068*/ 	.word	0xffffffff


	//   ....[8]....
        /*006c*/ 	.word	0xffffffff


	//   ....[9]....
        /*0070*/ 	.word	0xffffffff


	//   ....[10]....
        /*0074*/ 	.word	0xffffffff


	//   ....[11]....
        /*0078*/ 	.word	0xffffffff


	//   ....[12]....
        /*007c*/ 	.word	0xffffffff


	//   ....[13]....
        /*0080*/ 	.word	0xffffffff


	//   ....[14]....
        /*0084*/ 	.word	0xffffffff


	//   ....[15]....
        /*0088*/ 	.word	0xffffffff


	//   ....[16]....
        /*008c*/ 	.word	0xffffffff


	//   ....[17]....
        /*0090*/ 	.word	0xffffffff


	//   ....[18]....
        /*0094*/ 	.word	0xffffffff


	//   ....[19]....
        /*0098*/ 	.word	0xffffffff


	//   ....[20]....
        /*009c*/ 	.word	0xffffffff


	//   ....[21]....
        /*00a0*/ 	.word	0xffffffff


	//   ....[22]....
        /*00a4*/ 	.word	0xffffffff


	//   ....[23]....
        /*00a8*/ 	.word	0xffffffff


	//   ....[24]....
        /*00ac*/ 	.word	0xffffffff


	//   ....[25]....
        /*00b0*/ 	.word	0xffffffff


	//   ....[26]....
        /*00b4*/ 	.word	0xffffffff


	//   ....[27]....
        /*00b8*/ 	.word	0xffffffff


	//   ....[28]....
        /*00bc*/ 	.word	0xffffffff


	//   ....[29]....
        /*00c0*/ 	.word	0xffffffff


	//   ....[30]....
        /*00c4*/ 	.word	0xffffffff


	//   ....[31]....
        /*00c8*/ 	.word	0xffffffff


	//   ....[32]....
        /*00cc*/ 	.word	0xffffffff


	//   ....[33]....
        /*00d0*/ 	.word	0xffffffff


	//----- nvinfo : EIATTR_COOP_GROUP_INSTR_OFFSETS
	.align		4
.L_31:
        /*00d4*/ 	.byte	0x04, 0x28
        /*00d6*/ 	.short	(.L_33 - .L_32)


	//   ....[0]....
.L_32:
        /*00d8*/ 	.word	0x00000050


	//   ....[1]....
        /*00dc*/ 	.word	0x00000080


	//   ....[2]....
        /*00e0*/ 	.word	0x000001b0


	//   ....[3]....
        /*00e4*/ 	.word	0x00000370


	//   ....[4]....
        /*00e8*/ 	.word	0x00000530


	//   ....[5]....
        /*00ec*/ 	.word	0x00000690


	//   ....[6]....
        /*00f0*/ 	.word	0x00001060


	//   ....[7]....
        /*00f4*/ 	.word	0x00001090


	//   ....[8]....
        /*00f8*/ 	.word	0x000012e0


	//   ....[9]....
        /*00fc*/ 	.word	0x00001470


	//   ....[10]....
        /*0100*/ 	.word	0x00002570


	//   ....[11]....
        /*0104*/ 	.word	0x000025a0


	//   ....[12]....
        /*0108*/ 	.word	0x000025b0


	//   ....[13]....
        /*010c*/ 	.word	0x000025c0


	//   ....[14]....
        /*0110*/ 	.word	0x000025d0


	//   ....[15]....
        /*0114*/ 	.word	0x000025e0


	//   ....[16]....
        /*0118*/ 	.word	0x000025f0


	//   ....[17]....
        /*011c*/ 	.word	0x00002600


	//   ....[18]....
        /*0120*/ 	.word	0x00002bd0


	//   ....[19]....
        /*0124*/ 	.word	0x00002c00


	//   ....[20]....
        /*0128*/ 	.word	0x00002ea0


	//   ....[21]....
        /*012c*/ 	.word	0x00002f90


	//   ....[22]....
        /*0130*/ 	.word	0x000041d0


	//   ....[23]....
        /*0134*/ 	.word	0x00004210


	//   ....[24]....
        /*0138*/ 	.word	0x00004250


	//   ....[25]....
        /*013c*/ 	.word	0x00004290


	//   ....[26]....
        /*0140*/ 	.word	0x000042d0


	//   ....[27]....
        /*0144*/ 	.word	0x00004310


	//   ....[28]....
        /*0148*/ 	.word	0x00004350


	//   ....[29]....
        /*014c*/ 	.word	0x00004390


	//   ....[30]....
        /*0150*/ 	.word	0x00004740


	//   ....[31]....
        /*0154*/ 	.word	0x00004770


	//   ....[32]....
        /*0158*/ 	.word	0x000047c0


	//   ....[33]....
        /*015c*/ 	.word	0x000047d0


	//----- nvinfo : EIATTR_REG_RECONFIG
	.align		4
.L_33:
        /*0160*/ 	.byte	0x01, 0x54
	.zero		2


	//----- nvinfo : EIATTR_SYSCALL_OFFSETS
	.align		4
        /*0164*/ 	.byte	0x04, 0x46
        /*0166*/ 	.short	(.L_35 - .L_34)


	//   ....[0]....
.L_34:
        /*0168*/ 	.word	0x000051b0


	//   ....[1]....
        /*016c*/ 	.word	0x00005310


	//----- nvinfo : EIATTR_MBARRIER_INSTR_OFFSETS
	.align		4
.L_35:
        /*0170*/ 	.byte	0x04, 0x39
        /*0172*/ 	.short	(.L_37 - .L_36)


	//   ....[0]....
.L_36:
        /*0174*/ 	.word	0x00000320
        /*0178*/ 	.word	0x000000ff
        /*017c*/ 	.word	0x00007050
        /*0180*/ 	.short	0x0100
        /*0182*/ 	.byte	0x0b
	.zero		1


	//   ....[1]....
        /*0184*/ 	.word	0x00000330
        /*0188*/ 	.word	0x000000ff
        /*018c*/ 	.word	0x00007060
        /*0190*/ 	.short	0x0100
        /*0192*/ 	.byte	0x0b
	.zero		1


	//   ....[2]....
        /*0194*/ 	.word	0x00000340
        /*0198*/ 	.word	0x000000ff
        /*019c*/ 	.word	0x00007058
        /*01a0*/ 	.short	0x0100
        /*01a2*/ 	.byte	0x0b
	.zero		1


	//   ....[3]....
        /*01a4*/ 	.word	0x00000350
        /*01a8*/ 	.word	0x000000ff
        /*01ac*/ 	.word	0x00007068
        /*01b0*/ 	.short	0x0100
        /*01b2*/ 	.byte	0x0b
	.zero		1


	//   ....[4]....
        /*01b4*/ 	.word	0x00000480
        /*01b8*/ 	.word	0x000000ff
        /*01bc*/ 	.word	0x00007000
        /*01c0*/ 	.short	0x0100
        /*01c2*/ 	.byte	0x0b
	.zero		1


	//   ....[5]....
        /*01c4*/ 	.word	0x00000490
        /*01c8*/ 	.word	0x000000ff
        /*01cc*/ 	.word	0x00007028
        /*01d0*/ 	.short	0x0100
        /*01d2*/ 	.byte	0x0b
	.zero		1


	//   ....[6]....
        /*01d4*/ 	.word	0x000004a0
        /*01d8*/ 	.word	0x000000ff
        /*01dc*/ 	.word	0x00007008
        /*01e0*/ 	.short	0x0100
        /*01e2*/ 	.byte	0x0b
	.zero		1


	//   ....[7]....
        /*01e4*/ 	.word	0x000004b0
        /*01e8*/ 	.word	0x000000ff
        /*01ec*/ 	.word	0x00007030
        /*01f0*/ 	.short	0x0100
        /*01f2*/ 	.byte	0x0b
	.zero		1


	//   ....[8]....
        /*01f4*/ 	.word	0x000004c0
        /*01f8*/ 	.word	0x000000ff
        /*01fc*/ 	.word	0x00007010
        /*0200*/ 	.short	0x0100
        /*0202*/ 	.byte	0x0b
	.zero		1


	//   ....[9]....
        /*0204*/ 	.word	0x000004d0
        /*0208*/ 	.word	0x000000ff
        /*020c*/ 	.word	0x00007038
        /*0210*/ 	.short	0x0100
        /*0212*/ 	.byte	0x0b
	.zero		1


	//   ....[10]....
        /*0214*/ 	.word	0x000004e0
        /*0218*/ 	.word	0x000000ff
        /*021c*/ 	.word	0x00007018
        /*0220*/ 	.short	0x0100
        /*0222*/ 	.byte	0x0b
	.zero		1


	//   ....[11]....
        /*0224*/ 	.word	0x000004f0
        /*0228*/ 	.word	0x000000ff
        /*022c*/ 	.word	0x00007040
        /*0230*/ 	.short	0x0100
        /*0232*/ 	.byte	0x0b
	.zero		1


	//   ....[12]....
        /*0234*/ 	.word	0x00000500
        /*0238*/ 	.word	0x000000ff
        /*023c*/ 	.word	0x00007020
        /*0240*/ 	.short	0x0100
        /*0242*/ 	.byte	0x0b
	.zero		1


	//   ....[13]....
        /*0244*/ 	.word	0x00000510
        /*0248*/ 	.word	0x000000ff
        /*024c*/ 	.word	0x00007048
        /*0250*/ 	.short	0x0100
        /*0252*/ 	.byte	0x0b
	.zero		1


	//   ....[14]....
        /*0254*/ 	.word	0x00000640
        /*0258*/ 	.word	0x000000ff
        /*025c*/ 	.word	0x00007070
        /*0260*/ 	.short	0x0100
        /*0262*/ 	.byte	0x0b
	.zero		1


	//   ....[15]....
        /*0264*/ 	.word	0x00000650
        /*0268*/ 	.word	0x000000ff
        /*026c*/ 	.word	0x00007080
        /*0270*/ 	.short	0x0100
        /*0272*/ 	.byte	0x0b
	.zero		1


	//   ....[16]....
        /*0274*/ 	.word	0x00000660
        /*0278*/ 	.word	0x000000ff
        /*027c*/ 	.word	0x00007078
        /*0280*/ 	.short	0x0100
        /*0282*/ 	.byte	0x0b
	.zero		1


	//   ....[17]....
        /*0284*/ 	.word	0x00000670
        /*0288*/ 	.word	0x000000ff
        /*028c*/ 	.word	0x00007088
        /*0290*/ 	.short	0x0100
        /*0292*/ 	.byte	0x0b
	.zero		1


	//   ....[18]....
        /*0294*/ 	.word	0x000007b0
        /*0298*/ 	.word	0x000000ff
        /*029c*/ 	.word	0x00007090
        /*02a0*/ 	.short	0x0100
        /*02a2*/ 	.byte	0x08
	.zero		1


	//   ....[19]....
        /*02a4*/ 	.word	0x000007c0
        /*02a8*/ 	.word	0x000000ff
        /*02ac*/ 	.word	0x00007098
        /*02b0*/ 	.short	0x0100
        /*02b2*/ 	.byte	0x08
	.zero		1


	//   ....[20]....
        /*02b4*/ 	.word	0x000007d0
        /*02b8*/ 	.word	0x000000ff
        /*02bc*/ 	.word	0x000070a0
        /*02c0*/ 	.short	0x0100
        /*02c2*/ 	.byte	0x08
	.zero		1


	//   ....[21]....
        /*02c4*/ 	.word	0x000007e0
        /*02c8*/ 	.word	0x000000ff
        /*02cc*/ 	.word	0x000070a8
        /*02d0*/ 	.short	0x0100
        /*02d2*/ 	.byte	0x08
	.zero		1


	//   ....[22]....
        /*02d4*/ 	.word	0x000008e0
        /*02d8*/ 	.word	0x000000ff
        /*02dc*/ 	.word	0x000070c0
        /*02e0*/ 	.short	0x0100
        /*02e2*/ 	.byte	0x0b
	.zero		1


	//   ....[23]....
        /*02e4*/ 	.word	0x000008f0
        /*02e8*/ 	.word	0x000000ff
        /*02ec*/ 	.word	0x000070c8
        /*02f0*/ 	.short	0x0100
        /*02f2*/ 	.byte	0x0b
	.zero		1


	//   ....[24]....
        /*02f4*/ 	.word	0x00000cf0
        /*02f8*/ 	.word	0x000000ff
        /*02fc*/ 	.word	0x00007050
        /*0300*/ 	.short	0x010a
        /*0302*/ 	.byte	0x06
	.zero		1


	//   ....[25]....
        /*0304*/ 	.word	0x00000d60
        /*0308*/ 	.word	0x000000ff
        /*030c*/ 	.word	0x00007000
        /*0310*/ 	.short	0x010a
        /*0312*/ 	.byte	0x25
	.zero		1


	//   ....[26]....
        /*0314*/ 	.word	0x00000dd0
        /*0318*/ 	.word	0x000000ff
        /*031c*/ 	.word	0x00000000
        /*0320*/ 	.short	0x010a
        /*0322*/ 	.byte	0x0a
	.zero		1


	//   ....[27]....
        /*0324*/ 	.word	0x00001920
        /*0328*/ 	.word	0x00000009
        /*032c*/ 	.word	0x00000000
        /*0330*/ 	.short	0x0101
        /*0332*/ 	.byte	0x0e
	.zero		1


	//   ....[28]....
        /*0334*/ 	.word	0x000026d0
        /*0338*/ 	.word	0x000000ff
        /*033c*/ 	.word	0x00007008
        /*0340*/ 	.short	0x010a
        /*0342*/ 	.byte	0x25
	.zero		1


	//   ....[29]....
        /*0344*/ 	.word	0x00002810
        /*0348*/ 	.word	0x000000ff
        /*034c*/ 	.word	0x00000000
        /*0350*/ 	.short	0x0101
        /*0352*/ 	.byte	0x06
	.zero		1


	//   ....[30]....
        /*0354*/ 	.word	0x00002970
        /*0358*/ 	.word	0x000000ff
        /*035c*/ 	.word	0x00007000
        /*0360*/ 	.short	0x010a
        /*0362*/ 	.byte	0x06
	.zero		1


	//   ....[31]....
        /*0364*/ 	.word	0x000042c0
        /*0368*/ 	.word	0x000000ff
        /*036c*/ 	.word	0x00007000
        /*0370*/ 	.short	0x010a
        /*0372*/ 	.byte	0x06
	.zero		1


	//   ....[32]....
        /*0374*/ 	.word	0x00004480
        /*0378*/ 	.word	0x000000ff
        /*037c*/ 	.word	0x00007000
        /*0380*/ 	.short	0x010a
        /*0382*/ 	.byte	0x06
	.zero		1


	//   ....[33]....
        /*0384*/ 	.word	0x00004590
        /*0388*/ 	.word	0x000000ff
        /*038c*/ 	.word	0x00000000
        /*0390*/ 	.short	0x0101
        /*0392*/ 	.byte	0x06
	.zero		1


	//   ....[34]....
        /*0394*/ 	.word	0x00004640
        /*0398*/ 	.word	0x000000ff
        /*039c*/ 	.word	0x00000000
        /*03a0*/ 	.short	0x0101
        /*03a2*/ 	.byte	0x06
	.zero		1


	//   ....[35]....
        /*03a4*/ 	.word	0x00004ce0
        /*03a8*/ 	.word	0x000000ff
        /*03ac*/ 	.word	0x00007098
        /*03b0*/ 	.short	0x010a
        /*03b2*/ 	.byte	0x04
	.zero		1


	//   ....[36]....
        /*03b4*/ 	.word	0x00005a90
        /*03b8*/ 	.word	0x00000000
        /*03bc*/ 	.word	0x00007090
        /*03c0*/ 	.short	0x0101
        /*03c2*/ 	.byte	0x25
	.zero		1


	//   ....[37]....
        /*03c4*/ 	.word	0x00005be0
        /*03c8*/ 	.word	0x00000004
        /*03cc*/ 	.word	0x00007060
        /*03d0*/ 	.short	0x010a
        /*03d2*/ 	.byte	0x3f
	.zero		1


	//   ....[38]....
        /*03d4*/ 	.word	0x00005e40
        /*03d8*/ 	.word	0x00000002
        /*03dc*/ 	.word	0x00007028
        /*03e0*/ 	.short	0x010a
        /*03e2*/ 	.byte	0x3f
	.zero		1


	//   ....[39]....
        /*03e4*/ 	.word	0x00006080
        /*03e8*/ 	.word	0x00000005
        /*03ec*/ 	.word	0x00007060
        /*03f0*/ 	.short	0x010a
        /*03f2*/ 	.byte	0x3f
	.zero		1


	//   ....[40]....
        /*03f4*/ 	.word	0x000062f0
        /*03f8*/ 	.word	0x00000004
        /*03fc*/ 	.word	0x00007028
        /*0400*/ 	.short	0x010a
        /*0402*/ 	.byte	0x3f
	.zero		1


	//   ....[41]....
        /*0404*/ 	.word	0x00006620
        /*0408*/ 	.word	0x00000006
        /*040c*/ 	.word	0x00007028
        /*0410*/ 	.short	0x010a
        /*0412*/ 	.byte	0x3f
	.zero		1


	//   ....[42]....
        /*0414*/ 	.word	0x00006890
        /*0418*/ 	.word	0x00000006
        /*041c*/ 	.word	0x00007028
        /*0420*/ 	.short	0x010a
        /*0422*/ 	.byte	0x3f
	.zero		1


	//   ....[43]....
        /*0424*/ 	.word	0x00006af0
        /*0428*/ 	.word	0x00000003
        /*042c*/ 	.word	0x00007050
        /*0430*/ 	.short	0x010a
        /*0432*/ 	.byte	0x3f
	.zero		1


	//   ....[44]....
        /*0434*/ 	.word	0x00006b50
        /*0438*/ 	.word	0x00000003
        /*043c*/ 	.word	0x00007000
        /*0440*/ 	.short	0x010a
        /*0442*/ 	.byte	0x3f
	.zero		1


	//   ....[45]....
        /*0444*/ 	.word	0x00006bb0
        /*0448*/ 	.word	0x00000004
        /*044c*/ 	.word	0x00000000
        /*0450*/ 	.short	0x010a
        /*0452*/ 	.byte	0x3f
	.zero		1


	//   ....[46]....
        /*0454*/ 	.word	0x00006c10
        /*0458*/ 	.word	0x00000009
        /*045c*/ 	.word	0x00007008
        /*0460*/ 	.short	0x010a
        /*0462*/ 	.byte	0x3f
	.zero		1


	//   ....[47]....
        /*0464*/ 	.word	0x00006c70
        /*0468*/ 	.word	0x00000004
        /*046c*/ 	.word	0x00007000
        /*0470*/ 	.short	0x010a
        /*0472*/ 	.byte	0x3f
	.zero		1


	//   ....[48]....
        /*0474*/ 	.word	0x00006cd0
        /*0478*/ 	.word	0x0000000a
        /*047c*/ 	.word	0x00007000
        /*0480*/ 	.short	0x010a
        /*0482*/ 	.byte	0x3f
	.zero		1


	//   ....[49]....
        /*0484*/ 	.word	0x00006d30
        /*0488*/ 	.word	0x00000003
        /*048c*/ 	.word	0x00007098
        /*0490*/ 	.short	0x010a
        /*0492*/ 	.byte	0x3f
	.zero		1


	//   ....[50]....
        /*0494*/ 	.word	0x00006d80
        /*0498*/ 	.word	0x00000004
        /*049c*/ 	.word	0x00007060
        /*04a0*/ 	.short	0x010a
        /*04a2*/ 	.byte	0x3f
	.zero		1


	//   ....[51]....
        /*04a4*/ 	.word	0x00006dd0
        /*04a8*/ 	.word	0x00000002
        /*04ac*/ 	.word	0x00007028
        /*04b0*/ 	.short	0x010a
        /*04b2*/ 	.byte	0x3f
	.zero		1


	//   ....[52]....
        /*04b4*/ 	.word	0x00006e20
        /*04b8*/ 	.word	0x00000005
        /*04bc*/ 	.word	0x00007060
        /*04c0*/ 	.short	0x010a
        /*04c2*/ 	.byte	0x3f
	.zero		1


	//   ....[53]....
        /*04c4*/ 	.word	0x00006e70
        /*04c8*/ 	.word	0x00000004
        /*04cc*/ 	.word	0x00007028
        /*04d0*/ 	.short	0x010a
        /*04d2*/ 	.byte	0x3f
	.zero		1


	//   ....[54]....
        /*04d4*/ 	.word	0x00006ec0
        /*04d8*/ 	.word	0x00000006
        /*04dc*/ 	.word	0x00007028
        /*04e0*/ 	.short	0x010a
        /*04e2*/ 	.byte	0x3f
	.zero		1


	//   ....[55]....
        /*04e4*/ 	.word	0x00006f10
        /*04e8*/ 	.word	0x00000006
        /*04ec*/ 	.word	0x00007028
        /*04f0*/ 	.short	0x010a
        /*04f2*/ 	.byte	0x3f
	.zero		1


	//----- nvinfo : EIATTR_NUM_MBARRIERS
	.align		4
.L_37:
        /*04f4*/ 	.byte	0x03, 0x38
        /*04f6*/ 	.short	0x0018


	//----- nvinfo : EIATTR_EXIT_INSTR_OFFSETS
	.align		4
        /*04f8*/ 	.byte	0x04, 0x1c
        /*04fa*/ 	.short	(.L_39 - .L_38)


	//   ....[0]....
.L_38:
        /*04fc*/ 	.word	0x00000990


	//   ....[1]....
        /*0500*/ 	.word	0x00005aa0


	//   ....[2]....
        /*0504*/ 	.word	0x00005ae0


	//   ....[3]....
        /*0508*/ 	.word	0x000064f0


	//   ....[4]....
        /*050c*/ 	.word	0x00006ad0


	//----- nvinfo : EIATTR_MAX_THREADS
	.align		4
.L_39:
        /*0510*/ 	.byte	0x04, 0x05
        /*0512*/ 	.short	(.L_41 - .L_40)
.L_40:
        /*0514*/ 	.word	0x00000180
        /*0518*/ 	.word	0x00000001
        /*051c*/ 	.word	0x00000001


	//----- nvinfo : EIATTR_CRS_STACK_SIZE
	.align		4
.L_41:
        /*0520*/ 	.byte	0x04, 0x1e
        /*0522*/ 	.short	(.L_43 - .L_42)
.L_42:
        /*0524*/ 	.word	0x00000000


	//----- nvinfo : EIATTR_CBANK_PARAM_SIZE
	.align		4
.L_43:
        /*0528*/ 	.byte	0x03, 0x19
        /*052a*/ 	.short	0x0870


	//----- nvinfo : EIATTR_PARAM_CBANK
	.align		4
        /*052c*/ 	.byte	0x04, 0x0a
        /*052e*/ 	.short	(.L_45 - .L_44)
	.align		4
.L_44:
        /*0530*/ 	.word	index@(.nv.constant0._ZN7cutlass13device_kernelINS_4fmha6kernel28FmhaKernelTmaWarpSpecializedINS1_10collective30FmhaMainloopTmaWarpSpecializedINS_12float_e4m3_tEffN4cute5tupleIJNS7_1CILi128EEENS9_ILi64EEESB_EEENS8_IJiNS9_ILi1EEENS8_IJiiEEEEEESF_NS8_IJSD_iSE_EEENS4_13DefaultFusionEJEEENS4_15FmhaFwdEpilogueIS6_fNS8_IJSB_SB_SB_EEEEENS2_23IndividualTileSchedulerEJEEEEEvNT_6ParamsE)
        /*0534*/ 	.short	0x0210
        /*0536*/ 	.short	0x0870


	//----- nvinfo : EIATTR_SW_WAR
	.align		4
.L_45:
        /*0538*/ 	.byte	0x04, 0x36
        /*053a*/ 	.short	(.L_47 - .L_46)
.L_46:
        /*053c*/ 	.word	0x00000008
.L_47:


//--------------------- .nv.callgraph             --------------------------
	.section	.nv.callgraph,"",@"SHT_CUDA_CALLGRAPH"
	.align	4
	.sectionentsize	8
	.align		4
        /*0000*/ 	.word	0x00000000
	.align		4
        /*0004*/ 	.word	0xffffffff
	.align		4
        /*0008*/ 	.word	index@(_ZN7cutlass13device_kernelINS_4fmha6kernel28FmhaKernelTmaWarpSpecializedINS1_10collective30FmhaMainloopTmaWarpSpecializedINS_12float_e4m3_tEffN4cute5tupleIJNS7_1CILi128EEENS9_ILi64EEESB_EEENS8_IJiNS9_ILi1EEENS8_IJiiEEEEEESF_NS8_IJSD_iSE_EEENS4_13DefaultFusionEJEEENS4_15FmhaFwdEpilogueIS6_fNS8_IJSB_SB_SB_EEEEENS2_23IndividualTileSchedulerEJEEEEEvNT_6ParamsE)
	.align		4
        /*000c*/ 	.word	index@(__assertfail)
	.align		4
        /*0010*/ 	.word	0x00000000
	.align		4
        /*0014*/ 	.word	0xfffffffe
	.align		4
        /*0018*/ 	.word	0x00000000
	.align		4
        /*001c*/ 	.word	0xfffffffd
	.align		4
        /*0020*/ 	.word	0x00000000
	.align		4
        /*0024*/ 	.word	0xfffffffc


//--------------------- .nv.constant4             --------------------------
	.section	.nv.constant4,"a",@progbits
	.align	8
	.align		8
.nv.constant4:
        /*0000*/ 	.dword	__assertfail
	.align		8
        /*0008*/ 	.dword	__unnamed_1
	.align		8
        /*0010*/ 	.dword	_ZN39_INTERNAL_de8e2cc5_4_k_cu_dcb4b0a2_31674cuda3std3__45__cpo5beginE
	.align		8
        /*0018*/ 	.dword	_ZN39_INTERNAL_de8e2cc5_4_k_cu_dcb4b0a2_31674cuda3std3__45__cpo3endE
	.align		8
        /*0020*/ 	.dword	_ZN39_INTERNAL_de8e2cc5_4_k_cu_dcb4b0a2_31674cuda3std3__45__cpo6cbeginE
	.align		8
        /*0028*/ 	.dword	_ZN39_INTERNAL_de8e2cc5_4_k_cu_dcb4b0a2_31674cuda3std3__45__cpo4cendE
	.align		8
        /*0030*/ 	.dword	_ZN39_INTERNAL_de8e2cc5_4_k_cu_dcb4b0a2_31674cuda3std3__441_GLOBAL__N__de8e2cc5_4_k_cu_dcb4b0a2_31676ignoreE
	.align		8
        /*0038*/ 	.dword	_ZN39_INTERNAL_de8e2cc5_4_k_cu_dcb4b0a2_31674cuda3std3__419piecewise_constructE
	.align		8
        /*0040*/ 	.dword	_ZN39_INTERNAL_de8e2cc5_4_k_cu_dcb4b0a2_31674cuda3std3__48in_placeE
	.align		8
        /*0048*/ 	.dword	_ZN39_INTERNAL_de8e2cc5_4_k_cu_dcb4b0a2_31674cuda3std6ranges3__45__cpo4swapE
	.align		8
        /*0050*/ 	.dword	_ZN39_INTERNAL_de8e2cc5_4_k_cu_dcb4b0a2_31674cuda3std6ranges3__45__cpo9iter_moveE
	.align		8
        /*0058*/ 	.dword	_ZN39_INTERNAL_de8e2cc5_4_k_cu_dcb4b0a2_31674cute7productE
	.align		8
        /*0060*/ 	.dword	_ZN39_INTERNAL_de8e2cc5_4_k_cu_dcb4b0a2_31674cute1_E
	.align		8
        /*0068*/ 	.dword	$str$24
	.align		8
        /*0070*/ 	.dword	$str$25


//--------------------- .text._ZN7cutlass13device_kernelINS_4fmha6kernel28FmhaKernelTmaWarpSpecializedINS1_10collective30FmhaMainloopTmaWarpSpecializedINS_12float_e4m3_tEffN4cute5tupleIJNS7_1CILi128EEENS9_ILi64EEESB_EEENS8_IJiNS9_ILi1EEENS8_IJiiEEEEEESF_NS8_IJSD_iSE_EEENS4_13DefaultFusionEJEEENS4_15FmhaFwdEpilogueIS6_fNS8_IJSB_SB_SB_EEEEENS2_23IndividualTileSchedulerEJEEEEEvNT_6ParamsE --------------------------
	.section	.text._ZN7cutlass13device_kernelINS_4fmha6kernel28FmhaKernelTmaWarpSpecializedINS1_10collective30FmhaMainloopTmaWarpSpecializedINS_12float_e4m3_tEffN4cute5tupleIJNS7_1CILi128EEENS9_ILi64EEESB_EEENS8_IJiNS9_ILi1EEENS8_IJiiEEEEEESF_NS8_IJSD_iSE_EEENS4_13DefaultFusionEJEEENS4_15FmhaFwdEpilogueIS6_fNS8_IJSB_SB_SB_EEEEENS2_23IndividualTileSchedulerEJEEEEEvNT_6ParamsE,"ax",@progbits
	.align	128
.text._ZN7cutlass13device_kernelINS_4fmha6kernel28FmhaKernelTmaWarpSpecializedINS1_10collective30FmhaMainloopTmaWarpSpecializedINS_12float_e4m3_tEffN4cute5tupleIJNS7_1CILi128EEENS9_ILi64EEESB_EEENS8_IJiNS9_ILi1EEENS8_IJiiEEEEEESF_NS8_IJSD_iSE_EEENS4_13DefaultFusionEJEEENS4_15FmhaFwdEpilogueIS6_fNS8_IJSB_SB_SB_EEEEENS2_23IndividualTileSchedulerEJEEEEEvNT_6ParamsE:
        .type           _ZN7cutlass13device_kernelINS_4fmha6kernel28FmhaKernelTmaWarpSpecializedINS1_10collective30FmhaMainloopTmaWarpSpecializedINS_12float_e4m3_tEffN4cute5tupleIJNS7_1CILi128EEENS9_ILi64EEESB_EEENS8_IJiNS9_ILi1EEENS8_IJiiEEEEEESF_NS8_IJSD_iSE_EEENS4_13DefaultFusionEJEEENS4_15FmhaFwdEpilogueIS6_fNS8_IJSB_SB_SB_EEEEENS2_23IndividualTileSchedulerEJEEEEEvNT_6ParamsE,@function
        .size           _ZN7cutlass13device_kernelINS_4fmha6kernel28FmhaKernelTmaWarpSpecializedINS1_10collective30FmhaMainloopTmaWarpSpecializedINS_12float_e4m3_tEffN4cute5tupleIJNS7_1CILi128EEENS9_ILi64EEESB_EEENS8_IJiNS9_ILi1EEENS8_IJiiEEEEEESF_NS8_IJSD_iSE_EEENS4_13DefaultFusionEJEEENS4_15FmhaFwdEpilogueIS6_fNS8_IJSB_SB_SB_EEEEENS2_23IndividualTileSchedulerEJEEEEEvNT_6ParamsE,(.L_x_105 - _ZN7cutlass13device_kernelINS_4fmha6kernel28FmhaKernelTmaWarpSpecializedINS1_10collective30FmhaMainloopTmaWarpSpecializedINS_12float_e4m3_tEffN4cute5tupleIJNS7_1CILi128EEENS9_ILi64EEESB_EEENS8_IJiNS9_ILi1EEENS8_IJiiEEEEEESF_NS8_IJSD_iSE_EEENS4_13DefaultFusionEJEEENS4_15FmhaFwdEpilogueIS6_fNS8_IJSB_SB_SB_EEEEENS2_23IndividualTileSchedulerEJEEEEEvNT_6ParamsE)
        .other          _ZN7cutlass13device_kernelINS_4fmha6kernel28FmhaKernelTmaWarpSpecializedINS1_10collective30FmhaMainloopTmaWarpSpecializedINS_12float_e4m3_tEffN4cute5tupleIJNS7_1CILi128EEENS9_ILi64EEESB_EEENS8_IJiNS9_ILi1EEENS8_IJiiEEEEEESF_NS8_IJSD_iSE_EEENS4_13DefaultFusionEJEEENS4_15FmhaFwdEpilogueIS6_fNS8_IJSB_SB_SB_EEEEENS2_23IndividualTileSchedulerEJEEEEEvNT_6ParamsE,@"STO_CUDA_ENTRY STV_DEFAULT"
_ZN7cutlass13device_kernelINS_4fmha6kernel28FmhaKernelTmaWarpSpecializedINS1_10collective30FmhaMainloopTmaWarpSpecializedINS_12float_e4m3_tEffN4cute5tupleIJNS7_1CILi128EEENS9_ILi64EEESB_EEENS8_IJiNS9_ILi1EEENS8_IJiiEEEEEESF_NS8_IJSD_iSE_EEENS4_13DefaultFusionEJEEENS4_15FmhaFwdEpilogueIS6_fNS8_IJSB_SB_SB_EEEEENS2_23IndividualTileSchedulerEJEEEEEvNT_6ParamsE:
[----:B------:R-:W1:Y:S01]  /*0000*/  LDC R1, c[0x0][0x28] ;  /* 0x00000a00ff017b82 */ /* 0x000e620000000800 */
[----:B------:R-:W2:Y:S01]  /*0010*/  S2R R0, SR_TID.X ;  /* 0x0000000000007919 */ /* 0x000ea20000002100 */
[----:B------:R-:W-:Y:S01]  /*0020*/  ELECT P1, URZ, PT ;  /* 0x00000000003f782f */ /* 0x000fe20003820000 */
[----:B------:R-:W-:Y:S01]  /*0030*/  BSSY B0, `(.L_x_0) ;  /* 0x0000017000007945 */ /* 0x000fe20003800000 */
[----:B--2---:R-:W-:-:S05]  /*0040*/  SHF.R.U32.HI R2, RZ, 0x5, R0 ;  /* 0x00000005ff027819 */ /* 0x004fca0000011600 */
[----:B------:R-:W2:Y:S02]  /*0050*/  SHFL.IDX PT, R3, R2, RZ, 0x1f ;  /* 0x00001fff02037589 */ /* 0x000ea400000e0000 */
[----:B--2---:R-:W-:Y:S02]  /*0060*/  R2UR UR4, R3 ;  /* 0x00000000030472ca */ /* 0x004fe400000e0000 */
[----:B------:R-:W-:-:S06]  /*0070*/  SHF.R.U32.HI R3, RZ, 0x7, R0 ;  /* 0x00000007ff037819 */ /* 0x000fcc0000011600 */
[----:B------:R-:W2:Y:S05]  /*0080*/  SHFL.IDX PT, R3, R3, RZ, 0x1f ;  /* 0x00001fff03037589 */ /* 0x000eaa00000e0000 */
[----:B------:R-:W-:Y:S02]  /*0090*/  USHF.R.S32.HI UR5, URZ, 0x1f, UR4 ;  /* 0x0000001f3f057899 */ /* 0x000fe40008011404 */
[----:B------:R-:W-:Y:S02]  /*00a0*/  ISETP.NE.OR P0, PT, RZ, UR4, !P1 ;  /* 0x00000004ff007c0c */ /* 0x000fe4000cf05670 */
[----:B------:R-:W-:-:S04]  /*00b0*/  ULEA.HI UR5, UR5, UR4, URZ, 0x2 ;  /* 0x0000000405057291 */ /* 0x000fc8000f8f103f */
[----:B------:R-:W-:-:S04]  /*00c0*/  ULOP3.LUT UR5, UR5, 0xfffffffc, URZ, 0xc0, !UPT ;  /* 0xfffffffc05057892 */ /* 0x000fc8000f8ec03f */
[----:B------:R-:W-:-:S03]  /*00d0*/  UIADD3 UR7, UR4, -UR5, URZ ;  /* 0x8000000504077290 */ /* 0x000fc6000fffe03f */
[----:B-1----:R-:W-:Y:S09]  /*00e0*/  @P0 BRA `(.L_x_1) ;  /* 0x00000000002c0947 */ /* 0x002ff20003800000 */
[----:B------:R-:W-:Y:S02]  /*00f0*/  ULDC.64 UR4, c[0x0][0x198] ;  /* 0x0000660000047ab9 */ /* 0x000fe40000000a00 */
[----:B------:R-:W-:Y:S02]  /*0100*/  UIADD3 UR8, UP0, UR4, 0xf0, URZ ;  /* 0x000000f004087890 */ /* 0x000fe4000ff1e03f */
[----:B------:R-:W-:Y:S02]  /*0110*/  UIADD3 UR10, UP1, UR4, 0x1f0, URZ ;  /* 0x000001f0040a7890 */ /* 0x000fe4000ff3e03f */
[----:B------:R-:W-:Y:S02]  /*0120*/  UIADD3 UR4, UP2, UR4, 0x2f0, URZ ;  /* 0x000002f004047890 */ /* 0x000fe4000ff5e03f */
[----:B------:R-:W-:Y:S02]  /*0130*/  UIADD3.X UR9, URZ, UR5, URZ, UP0, !UPT ;  /* 0x000000053f097290 */ /* 0x000fe400087fe43f */
[----:B------:R-:W-:-:S02]  /*0140*/  UIADD3.X UR11, URZ, UR5, URZ, UP1, !UPT ;  /* 0x000000053f0b7290 */ /* 0x000fc40008ffe43f */
[----:B------:R-:W-:-:S05]  /*0150*/  UIADD3.X UR5, URZ, UR5, URZ, UP2, !UPT ;  /* 0x000000053f057290 */ /* 0x000fca00097fe43f */
[----:B------:R1:W-:Y:S02]  /*0160*/  UTMACCTL.PF [UR8] ;  /* 0x00000000080079b9 */ /* 0x0003e40008040000 */
[----:B------:R1:W-:Y:S02]  /*0170*/  UTMACCTL.PF [UR10] ;  /* 0x000000000a0079b9 */ /* 0x0003e40008040000 */
[----:B------:R1:W-:Y:S02]  /*0180*/  UTMACCTL.PF [UR4] ;  /* 0x00000000040079b9 */ /* 0x0003e40008040000 */
[----:B-1----:R-:W-:Y:S01]  /*0190*/  NOP ;  /* 0x0000000000007918 */ /* 0x002fe20000000000 */
.L_x_1:
[----:B------:R-:W-:Y:S05]  /*01a0*/  BSYNC B0 ;  /* 0x0000000000007941 */ /* 0x000fea0003800000 */
.L_x_0:
[----:B------:R-:W1:Y:S01]  /*01b0*/  SHFL.IDX PT, R4, R2, RZ, 0x1f ;  /* 0x00001fff02047589 */ /* 0x000e6200000e0000 */
[----:B--2---:R-:W-:Y:S01]  /*01c0*/  R2UR UR36, R3 ;  /* 0x00000000032472ca */ /* 0x004fe200000e0000 */
[----:B------:R-:W-:-:S12]  /*01d0*/  UISETP.NE.AND UP0, UPT, UR7, 0x1, UPT ;  /* 0x000000010700788c */ /* 0x000fd8000bf05270 */
[----:B------:R-:W-:Y:S02]  /*01e0*/  UIADD3 UR10, UR36, -0x1, URZ ;  /* 0xffffffff240a7890 */ /* 0x000fe4000fffe03f */
[----:B------:R-:W-:Y:S02]  /*01f0*/  UISETP.EQ.AND UP2, UPT, UR36, URZ, !UP0 ;  /* 0x0000003f2400728c */ /* 0x000fe4000c742270 */
[----:B------:R-:W-:Y:S02]  /*0200*/  UISETP.GE.U32.AND UP1, UPT, UR10, 0x4, UPT ;  /* 0x000000040a00788c */ /* 0x000fe4000bf26070 */
[----:B------:R-:W-:Y:S01]  /*0210*/  USEL UR6, URZ, 0x1, !UP2 ;  /* 0x000000013f067887 */ /* 0x000fe2000d000000 */
[----:B-1----:R-:W-:-:S03]  /*0220*/  ISETP.NE.AND P0, PT, R4, RZ, PT ;  /* 0x000000ff0400720c */ /* 0x002fc60003f05270 */
[----:B------:R-:W-:-:S10]  /*0230*/  USEL UR6, UR6, 0x2, UP1 ;  /* 0x0000000206067887 */ /* 0x000fd40008800000 */
[----:B------:R-:W-:Y:S05]  /*0240*/  @P0 BRA `(.L_x_2) ;  /* 0x0000000000480947 */ /* 0x000fea0003800000 */
[----:B------:R-:W1:Y:S01]  /*0250*/  S2UR UR11, SR_CgaCtaId ;  /* 0x00000000000b79c3 */ /* 0x000e620000008800 */
[----:B------:R-:W-:Y:S01]  /*0260*/  UMOV UR4, 0x400 ;  /* 0x0000040000047882 */ /* 0x000fe20000000000 */
[----:B------:R-:W-:Y:S01]  /*0270*/  UMOV UR5, 0x1 ;  /* 0x0000000100057882 */ /* 0x000fe20000000000 */
[----:B------:R-:W-:Y:S01]  /*0280*/  UMOV UR8, 0x80 ;  /* 0x0000008000087882 */ /* 0x000fe20000000000 */
[----:B------:R-:W-:Y:S01]  /*0290*/  ELECT P0, URZ, PT ;  /* 0x00000000003f782f */ /* 0x000fe20003800000 */
[----:B------:R-:W-:-:S04]  /*02a0*/  UIADD3 UR8, -UR8, 0x100000, URZ ;  /* 0x0010000008087890 */ /* 0x000fc8000fffe13f */
[----:B------:R-:W-:Y:S02]  /*02b0*/  USHF.L.U32 UR9, UR8, 0xb, URZ ;  /* 0x0000000b08097899 */ /* 0x000fe4000800063f */
[----:B------:R-:W-:Y:S02]  /*02c0*/  USHF.L.U32 UR8, UR8, 0x1, URZ ;  /* 0x0000000108087899 */ /* 0x000fe4000800063f */
[----:B-1----:R-:W-:Y:S02]  /*02d0*/  ULEA UR11, UR11, UR4, 0x18 ;  /* 0x000000040b0b7291 */ /* 0x002fe4000f8ec03f */
[----:B------:R-:W-:-:S04]  /*02e0*/  UIADD3 UR4, -UR5, 0x100000, URZ ;  /* 0x0010000005047890 */ /* 0x000fc8000fffe13f */
[----:B------:R-:W-:Y:S02]  /*02f0*/  USHF.L.U32 UR5, UR4, 0xb, URZ ;  /* 0x0000000b04057899 */ /* 0x000fe4000800063f */
[----:B------:R-:W-:Y:S01]  /*0300*/  USHF.L.U32 UR4, UR4, 0x1, URZ ;  /* 0x0000000104047899 */ /* 0x000fe2000800063f */
[----:B------:R-:W1:Y:S11]  /*0310*/  FENCE.VIEW.ASYNC.S ;  /* 0x00000000000073c6 */ /* 0x000e760000000000 */
[----:B-1----:R1:W2:Y:S01]  /*0320*/  SYNCS.EXCH.64 URZ, [UR11+0x7050], UR4 ;  /* 0x007050040b3f75b2 */ /* 0x0022a20008000100 */
[----:B------:R1:W3:Y:S01]  /*0330*/  SYNCS.EXCH.64 URZ, [UR11+0x7060], UR8 ;  /* 0x007060080b3f75b2 */ /* 0x0002e20008000100 */
[----:B------:R1:W4:Y:S01]  /*0340*/  SYNCS.EXCH.64 URZ, [UR11+0x7058], UR4 ;  /* 0x007058040b3f75b2 */ /* 0x0003220008000100 */
[----:B------:R1:W1:Y:S01]  /*0350*/  SYNCS.EXCH.64 URZ, [UR11+0x7068], UR8 ;  /* 0x007068080b3f75b2 */ /* 0x0002620008000100 */
[----:B------:R-:W-:Y:S01]  /*0360*/  NOP ;  /* 0x0000000000007918 */ /* 0x000fe20000000000 */
.L_x_2:
[----:B------:R-:W5:Y:S01]  /*0370*/  SHFL.IDX PT, R3, R2, RZ, 0x1f ;  /* 0x00001fff02037589 */ /* 0x000f6200000e0000 */
[----:B------:R-:W-:Y:S01]  /*0380*/  NOP ;  /* 0x0000000000007918 */ /* 0x000fe20000000000 */
[----:B-----5:R-:W-:-:S13]  /*0390*/  ISETP.NE.AND P0, PT, R3, RZ, PT ;  /* 0x000000ff0300720c */ /* 0x020fda0003f05270 */
[----:B------:R-:W-:Y:S05]  /*03a0*/  @P0 BRA `(.L_x_3) ;  /* 0x0000000000600947 */ /* 0x000fea0003800000 */
[----:B-1----:R-:W1:Y:S01]  /*03b0*/  S2UR UR5, SR_CgaCtaId ;  /* 0x00000000000579c3 */ /* 0x002e620000008800 */
[----:B------:R-:W-:Y:S01]  /*03c0*/  UMOV UR4, 0x400 ;  /* 0x0000040000047882 */ /* 0x000fe20000000000 */
[----:B------:R-:W-:Y:S01]  /*03d0*/  UMOV UR8, 0x1 ;  /* 0x0000000100087882 */ /* 0x000fe20000000000 */
[----:B------:R-:W-:Y:S01]  /*03e0*/  UMOV UR12, 0x100 ;  /* 0x00000100000c7882 */ /* 0x000fe20000000000 */
[----:B------:R-:W-:-:S04]  /*03f0*/  UIADD3 UR8, -UR8, 0x100000, URZ ;  /* 0x0010000008087890 */ /* 0x000fc8000fffe13f */
[----:B------:R-:W-:Y:S02]  /*0400*/  USHF.L.U32 UR9, UR8, 0xb, URZ ;  /* 0x0000000b08097899 */ /* 0x000fe4000800063f */
[----:B------:R-:W-:Y:S01]  /*0410*/  USHF.L.U32 UR8, UR8, 0x1, URZ ;  /* 0x0000000108087899 */ /* 0x000fe2000800063f */
[----:B------:R-:W-:Y:S01]  /*0420*/  ELECT P0, URZ, PT ;  /* 0x00000000003f782f */ /* 0x000fe20003800000 */
[----:B-1----:R-:W-:Y:S02]  /*0430*/  ULEA UR11, UR5, UR4, 0x18 ;  /* 0x00000004050b7291 */ /* 0x002fe4000f8ec03f */
[----:B------:R-:W-:-:S04]  /*0440*/  UIADD3 UR4, -UR12, 0x100000, URZ ;  /* 0x001000000c047890 */ /* 0x000fc8000fffe13f */
[----:B------:R-:W-:Y:S02]  /*0450*/  USHF.L.U32 UR5, UR4, 0xb, URZ ;  /* 0x0000000b04057899 */ /* 0x000fe4000800063f */
[----:B------:R-:W-:Y:S01]  /*0460*/  USHF.L.U32 UR4, UR4, 0x1, URZ ;  /* 0x0000000104047899 */ /* 0x000fe2000800063f */
[----:B------:R-:W1:Y:S03]  /*0470*/  FENCE.VIEW.ASYNC.S ;  /* 0x00000000000073c6 */ /* 0x000e660000000000 */
[----:B-1----:R1:W1:Y:S08]  /*0480*/  SYNCS.EXCH.64 URZ, [UR11+0x7000], UR8 ;  /* 0x007000080b3f75b2 */ /* 0x0022700008000100 */
[----:B------:R1:W1:Y:S01]  /*0490*/  SYNCS.EXCH.64 URZ, [UR11+0x7028], UR4 ;  /* 0x007028040b3f75b2 */ /* 0x0002620008000100 */
        /* <DEDUP_REMOVED lines=8> */
[----:B------:R-:W-:Y:S01]  /*0520*/  NOP ;  /* 0x0000000000007918 */ /* 0x000fe20000000000 */
.L_x_3:
        /* <DEDUP_REMOVED lines=21> */
[----:B------:R-:W-:Y:S01]  /*0680*/  NOP ;  /* 0x0000000000007918 */ /* 0x000fe20000000000 */
.L_x_4:
[----:B------:R-:W5:Y:S01]  /*0690*/  SHFL.IDX PT, R3, R2, RZ, 0x1f ;  /* 0x00001fff02037589 */ /* 0x000f6200000e0000 */
[----:B------:R-:W-:Y:S01]  /*06a0*/  ELECT P0, URZ, PT ;  /* 0x00000000003f782f */ /* 0x000fe20003800000 */
[----:B------:R-:W-:Y:S01]  /*06b0*/  NOP ;  /* 0x0000000000007918 */ /* 0x000fe20000000000 */
[----:B-1----:R-:W-:Y:S02]  /*06c0*/  UMOV UR4, 0x80 ;  /* 0x0000008000047882 */ /* 0x002fe40000000000 */
[C---:B-----5:R-:W-:Y:S02]  /*06d0*/  ISETP.NE.OR P0, PT, R3.reuse, RZ, !P0 ;  /* 0x000000ff0300720c */ /* 0x060fe40004705670 */
[----:B------:R-:W-:-:S11]  /*06e0*/  ISETP.NE.AND P2, PT, R3, RZ, PT ;  /* 0x000000ff0300720c */ /* 0x000fd60003f45270 */
[----:B------:R-:W-:Y:S01]  /*06f0*/  VOTEU.ALL UP2, P0 ;  /* 0x00000000003f7886 */ /* 0x000fe20000040000 */
[----:B------:R-:W-:Y:S01]  /*0700*/  VOTEU.ALL UP3, P0 ;  /* 0x00000000003f7886 */ /* 0x000fe20000060000 */
[----:B------:R-:W-:Y:S01]  /*0710*/  VOTEU.ALL UP4, P0 ;  /* 0x00000000003f7886 */ /* 0x000fe20000080000 */
[----:B------:R-:W-:Y:S02]  /*0720*/  VOTEU.ALL UP5, P0 ;  /* 0x00000000003f7886 */ /* 0x000fe400000a0000 */
[----:B------:R-:W1:Y:S01]  /*0730*/  @!UP2 S2UR UR9, SR_CgaCtaId ;  /* 0x000000000009a9c3 */ /* 0x000e620000008800 */
[----:B------:R-:W-:Y:S01]  /*0740*/  @!UP2 UMOV UR8, 0x400 ;  /* 0x000004000008a882 */ /* 0x000fe20000000000 */
[----:B------:R-:W-:-:S04]  /*0750*/  @!UP2 UIADD3 UR4, -UR4, 0x100000, URZ ;  /* 0x001000000404a890 */ /* 0x000fc8000fffe13f */
[----:B------:R-:W-:Y:S02]  /*0760*/  @!UP2 USHF.L.U32 UR5, UR4, 0xb, URZ ;  /* 0x0000000b0405a899 */ /* 0x000fe4000800063f */
[----:B------:R-:W-:Y:S02]  /*0770*/  @!UP2 USHF.L.U32 UR4, UR4, 0x1, URZ ;  /* 0x000000010404a899 */ /* 0x000fe4000800063f */
[----:B-1----:R-:W-:Y:S01]  /*0780*/  @!UP2 ULEA UR8, UR9, UR8, 0x18 ;  /* 0x000000080908a291 */ /* 0x002fe2000f8ec03f */
[----:B------:R-:W-:Y:S01]  /*0790*/  VOTEU.ALL UP2, P0 ;  /* 0x00000000003f7886 */ /* 0x000fe20000040000 */
[----:B------:R-:W1:Y:S10]  /*07a0*/  FENCE.VIEW.ASYNC.S ;  /* 0x00000000000073c6 */ /* 0x000e740000000000 */
[----:B-1----:R1:W1:Y:S01]  /*07b0*/  @!UP2 SYNCS.EXCH.64 URZ, [UR8+0x7090], UR4 ;  /* 0x00709004083fa5b2 */ /* 0x0022620008000100 */
[----:B------:R1:W1:Y:S01]  /*07c0*/  @!UP3 SYNCS.EXCH.64 URZ, [UR8+0x7098], UR4 ;  /* 0x00709804083fb5b2 */ /* 0x0002620008000100 */
[----:B------:R1:W1:Y:S01]  /*07d0*/  @!UP4 SYNCS.EXCH.64 URZ, [UR8+0x70a0], UR4 ;  /* 0x0070a004083fc5b2 */ /* 0x0002620008000100 */
[----:B------:R1:W1:Y:S01]  /*07e0*/  @!UP5 SYNCS.EXCH.64 URZ, [UR8+0x70a8], UR4 ;  /* 0x0070a804083fd5b2 */ /* 0x0002620008000100 */
[----:B------:R-:W-:Y:S01]  /*07f0*/  NOP ;  /* 0x0000000000007918 */ /* 0x000fe20000000000 */
[----:B------:R-:W-:Y:S05]  /*0800*/  @P2 BRA `(.L_x_5) ;  /* 0x0000000000402947 */ /* 0x000fea0003800000 */
[----:B-1----:R-:W1:Y:S01]  /*0810*/  S2UR UR5, SR_CgaCtaId ;  /* 0x00000000000579c3 */ /* 0x002e620000008800 */
[----:B------:R-:W-:Y:S01]  /*0820*/  UMOV UR4, 0x400 ;  /* 0x0000040000047882 */ /* 0x000fe20000000000 */
[----:B------:R-:W-:Y:S01]  /*0830*/  UMOV UR8, 0x20 ;  /* 0x0000002000087882 */ /* 0x000fe20000000000 */
[----:B------:R-:W-:Y:S01]  /*0840*/  UMOV UR9, 0x80 ;  /* 0x0000008000097882 */ /* 0x000fe20000000000 */
[----:B------:R-:W-:Y:S01]  /*0850*/  ELECT P0, URZ, PT ;  /* 0x00000000003f782f */ /* 0x000fe20003800000 */
[----:B-1----:R-:W-:Y:S02]  /*0860*/  ULEA UR11, UR5, UR4, 0x18 ;  /* 0x00000004050b7291 */ /* 0x002fe4000f8ec03f */
[----:B------:R-:W-:-:S04]  /*0870*/  UIADD3 UR4, -UR8, 0x100000, URZ ;  /* 0x0010000008047890 */ /* 0x000fc8000fffe13f */
[----:B------:R-:W-:Y:S02]  /*0880*/  USHF.L.U32 UR5, UR4, 0xb, URZ ;  /* 0x0000000b04057899 */ /* 0x000fe4000800063f */
[----:B------:R-:W-:Y:S02]  /*0890*/  USHF.L.U32 UR4, UR4, 0x1, URZ ;  /* 0x0000000104047899 */ /* 0x000fe4000800063f */
[----:B------:R-:W-:-:S04]  /*08a0*/  UIADD3 UR8, -UR9, 0x100000, URZ ;  /* 0x0010000009087890 */ /* 0x000fc8000fffe13f */
[----:B------:R-:W-:Y:S02]  /*08b0*/  USHF.L.U32 UR9, UR8, 0xb, URZ ;  /* 0x0000000b08097899 */ /* 0x000fe4000800063f */
[----:B------:R-:W-:Y:S01]  /*08c0*/  USHF.L.U32 UR8, UR8, 0x1, URZ ;  /* 0x0000000108087899 */ /* 0x000fe2000800063f */
[----:B------:R-:W1:Y:S03]  /*08d0*/  FENCE.VIEW.ASYNC.S ;  /* 0x00000000000073c6 */ /* 0x000e660000000000 */
[----:B-1----:R1:W1:Y:S08]  /*08e0*/  SYNCS.EXCH.64 URZ, [UR11+0x70c0], UR4 ;  /* 0x0070c0040b3f75b2 */ /* 0x0022700008000100 */
[----:B------:R1:W1:Y:S01]  /*08f0*/  SYNCS.EXCH.64 URZ, [UR11+0x70c8], UR8 ;  /* 0x0070c8080b3f75b2 */ /* 0x0002620008000100 */
[----:B------:R-:W-:Y:S01]  /*0900*/  NOP ;  /* 0x0000000000007918 */ /* 0x000fe20000000000 */
.L_x_5:
[----:B------:R-:W-:Y:S01]  /*0910*/  ISETP.NE.AND P0, PT, RZ, UR36, PT ;  /* 0x00000024ff007c0c */ /* 0x000fe2000bf05270 */
[----:B------:R-:W-:Y:S01]  /*0920*/  IMAD.U32 R2, RZ, RZ, UR7 ;  /* 0x00000007ff027e24 */ /* 0x000fe2000f8e00ff */
[----:B------:R-:W-:Y:S01]  /*0930*/  NOP ;  /* 0x0000000000007918 */ /* 0x000fe20000000000 */
[----:B-1234-:R-:W-:Y:S03]  /*0940*/  BAR.SYNC.DEFER_BLOCKING 0x0 ;  /* 0x0000000000007b1d */ /* 0x01efe60000010000 */
[----:B------:R-:W-:-:S07]  /*0950*/  ISETP.EQ.AND P2, PT, R2, 0x1, P1 ;  /* 0x000000010200780c */ /* 0x000fce0000f42270 */
[----:B------:R-:W-:Y:S06]  /*0960*/  @!P0 BRA `(.L_x_6) ;  /* 0x0000005000508947 */ /* 0x000fec0003800000 */
[----:B------:R-:W-:-:S06]  /*0970*/  UISETP.GT.U32.AND UP2, UPT, UR10, 0x3, UPT ;  /* 0x000000030a00788c */ /* 0x000fcc000bf44070 */
[----:B------:R-:W-:-:S13]  /*0980*/  PLOP3.LUT P0, PT, PT, PT, UP2, 0x80, 0x0 ;  /* 0x000000000000781c */ /* 0x000fda0003f0f028 */
[----:B------:R-:W-:Y:S05]  /*0990*/  @P0 EXIT ;  /* 0x000000000000094d */ /* 0x000fea0003800000 */
.L_x_7:
[----:B------:R-:W-:-:S08]  /*09a0*/  NOP ;  /* 0x0000000000007918 */ /* 0x000fd00000000000 */
[----:B------:R-:W1:Y:S02]  /*09b0*/  USETMAXREG.TRY_ALLOC.CTAPOOL UP2, 0xf0 ;  /* 0x000000f0000079c8 */ /* 0x000e640008040600 */
[----:B-1----:R-:W-:-:S13]  /*09c0*/  PLOP3.LUT P0, PT, PT, PT, UP2, 0x80, 0x0 ;  /* 0x000000000000781c */ /* 0x002fda0003f0f028 */
[----:B------:R-:W-:Y:S05]  /*09d0*/  @!P0 BRA `(.L_x_7) ;  /* 0xfffffffc00f08947 */ /* 0x000fea000383ffff */
[----:B------:R-:W-:Y:S01]  /*09e0*/  UISETP.NE.AND UP2, UPT, UR36, 0x1, UPT ;  /* 0x000000012400788c */ /* 0x000fe2000bf45270 */
[----:B------:R-:W1:Y:S01]  /*09f0*/  S2UR UR42, SR_CTAID.X ;  /* 0x00000000002a79c3 */ /* 0x000e620000002500 */
[----:B------:R-:W-:Y:S01]  /*0a00*/  UMOV UR4, URZ ;  /* 0x0000003f00047c82 */ /* 0x000fe20008000000 */
[----:B------:R-:W-:-:S03]  /*0a10*/  UMOV UR5, URZ ;  /* 0x0000003f00057c82 */ /* 0x000fc60008000000 */
[----:B------:R-:W-:-:S13]  /*0a20*/  PLOP3.LUT P0, PT, PT, PT, UP2, 0x80, 0x0 ;  /* 0x000000000000781c */ /* 0x000fda0003f0f028 */
[----:B------:R-:W-:Y:S05]  /*0a30*/  @!P0 BRA `(.L_x_8) ;  /* 0x00000000003c8947 */ /* 0x000fea0003800000 */
[----:B------:R-:W-:Y:S01]  /*0a40*/  UISETP.NE.AND UP2, UPT, UR36, 0x2, UPT ;  /* 0x000000022400788c */ /* 0x000fe2000bf45270 */
[----:B------:R-:W-:-:S05]  /*0a50*/  UMOV UR5, 0x1 ;  /* 0x0000000100057882 */ /* 0x000fca0000000000 */
[----:B------:R-:W-:-:S13]  /*0a60*/  PLOP3.LUT P1, PT, PT, PT, UP2, 0x80, 0x0 ;  /* 0x000000000000781c */ /* 0x000fda0003f2f028 */
[----:B------:R-:W-:Y:S05]  /*0a70*/  @!P1 BRA `(.L_x_8) ;  /* 0x00000000002c9947 */ /* 0x000fea0003800000 */
[----:B------:R-:W-:-:S06]  /*0a80*/  UISETP.NE.AND UP2, UPT, UR36, 0x3, UPT ;  /* 0x000000032400788c */ /* 0x000fcc000bf45270 */
[----:B------:R-:W-:-:S13]  /*0a90*/  PLOP3.LUT P1, PT, PT, PT, UP2, 0x80, 0x0 ;  /* 0x000000000000781c */ /* 0x000fda0003f2f028 */
[----:B------:R-:W-:Y:S05]  /*0aa0*/  @!P1 BRA `(.L_x_9) ;  /* 0x0000000000189947 */ /* 0x000fea0003800000 */
[----:B------:R-:W-:-:S11]  /*0ab0*/  UISETP.NE.AND UP2, UPT, UR36, 0x4, UPT ;  /* 0x000000042400788c */ /* 0x000fd6000bf45270 */
[----:B------:R-:W-:Y:S01]  /*0ac0*/  @!UP2 UMOV UR4, 0x1 ;  /* 0x000000010004a882 */ /* 0x000fe20000000000 */
[----:B------:R-:W-:Y:S01]  /*0ad0*/  @!UP2 UMOV UR5, 0x1 ;  /* 0x000000010005a882 */ /* 0x000fe20000000000 */
[----:B------:R-:W-:Y:S01]  /*0ae0*/  @UP2 UMOV UR4, URZ ;  /* 0x0000003f00042c82 */ /* 0x000fe20008000000 */
[----:B------:R-:W-:Y:S01]  /*0af0*/  @UP2 UMOV UR5, URZ ;  /* 0x0000003f00052c82 */ /* 0x000fe20008000000 */
[----:B------:R-:W-:Y:S05]  /*0b00*/  BRA `(.L_x_8) ;  /* 0x0000000000087947 */ /* 0x000fea0003800000 */
.L_x_9:
[----:B------:R-:W-:Y:S01]  /*0b10*/  UMOV UR4, 0x1 ;  /* 0x0000000100047882 */ /* 0x000fe20000000000 */
[----:B------:R-:W-:-:S05]  /*0b20*/  UMOV UR5, URZ ;  /* 0x0000003f00057c82 */ /* 0x000fca0008000000 */
.L_x_8:
[----:B------:R-:W-:Y:S05]  /*0b30*/  @!P0 BRA `(.L_x_10) ;  /* 0x00000000003c8947 */ /* 0x000fea0003800000 */
[----:B------:R-:W-:-:S06]  /*0b40*/  UISETP.NE.AND UP2, UPT, UR36, 0x2, UPT ;  /* 0x000000022400788c */ /* 0x000fcc000bf45270 */
[----:B------:R-:W-:-:S13]  /*0b50*/  PLOP3.LUT P0, PT, PT, PT, UP2, 0x80, 0x0 ;  /* 0x000000000000781c */ /* 0x000fda0003f0f028 */
[----:B------:R-:W-:Y:S05]  /*0b60*/  @!P0 BRA `(.L_x_11) ;  /* 0x0000000000288947 */ /* 0x000fea0003800000 */
[----:B------:R-:W-:-:S06]  /*0b70*/  UISETP.NE.AND UP2, UPT, UR36, 0x3, UPT ;  /* 0x000000032400788c */ /* 0x000fcc000bf45270 */
[----:B------:R-:W-:-:S13]  /*0b80*/  PLOP3.LUT P0, PT, PT, PT, UP2, 0x80, 0x0 ;  /* 0x000000000000781c */ /* 0x000fda0003f0f028 */
[----:B------:R-:W-:Y:S05]  /*0b90*/  @!P0 BRA `(.L_x_12) ;  /* 0x0000000000148947 */ /* 0x000fea0003800000 */
[----:B------:R-:W-:-:S06]  /*0ba0*/  UISETP.NE.AND UP2, UPT, UR36, 0x4, UPT ;  /* 0x000000042400788c */ /* 0x000fcc000bf45270 */
[----:B------:R-:W-:-:S13]  /*0bb0*/  PLOP3.LUT P0, PT, PT, PT, UP2, 0x80, 0x0 ;  /* 0x000000000000781c */ /* 0x000fda0003f0f028 */
[----:B------:R-:W-:Y:S05]  /*0bc0*/  @P0 BRA `(.L_x_13) ;  /* 0x00000000001c0947 */ /* 0x000fea0003800000 */
[----:B-1----:R-:W-:Y:S01]  /*0bd0*/  ULEA UR42, UR42, 0x3, 0x1 ;  /* 0x000000032a2a7891 */ /* 0x002fe2000f8e083f */
[----:B------:R-:W-:Y:S11]  /*0be0*/  BRA `(.L_x_13) ;  /* 0x0000000000147947 */ /* 0x000ff60003800000 */
.L_x_12:
[----:B-1----:R-:W-:Y:S01]  /*0bf0*/  ULEA UR42, UR42, 0x2, 0x1 ;  /* 0x000000022a2a7891 */ /* 0x002fe2000f8e083f */
[----:B------:R-:W-:Y:S11]  /*0c00*/  BRA `(.L_x_13) ;  /* 0x00000000000c7947 */ /* 0x000ff60003800000 */
.L_x_11:
[----:B-1----:R-:W-:Y:S01]  /*0c10*/  ULEA UR42, UR42, 0x1, 0x1 ;  /* 0x000000012a2a7891 */ /* 0x002fe2000f8e083f */
[----:B------:R-:W-:Y:S11]  /*0c20*/  BRA `(.L_x_13) ;  /* 0x0000000000047947 */ /* 0x000ff60003800000 */
.L_x_10:
[----:B-1----:R-:W-:-:S12]  /*0c30*/  USHF.L.U32 UR42, UR42, 0x1, URZ ;  /* 0x000000012a2a7899 */ /* 0x002fd8000800063f */
.L_x_13:
[----:B------:R-:W-:-:S04]  /*0c40*/  ULOP3.LUT UR6, UR6, 0x1, URZ, 0xfc, !UPT ;  /* 0x0000000106067892 */ /* 0x000fc8000f8efc3f */
[----:B------:R-:W-:-:S06]  /*0c50*/  UISETP.NE.AND UP2, UPT, UR6, 0x3, UPT ;  /* 0x000000030600788c */ /* 0x000fcc000bf45270 */
[----:B------:R-:W-:-:S13]  /*0c60*/  PLOP3.LUT P0, PT, PT, PT, UP2, 0x80, 0x0 ;  /* 0x000000000000781c */ /* 0x000fda0003f0f028 */
[----:B------:R-:W-:Y:S05]  /*0c70*/  @!P0 BRA `(.L_x_14) ;  /* 0x0000000000048947 */ /* 0x000fea0003800000 */
[----:B-1----:R-:W-:Y:S01]  /*0c80*/  BPT.TRAP 0x1 ;  /* 0x000000040000795c */ /* 0x002fe20000300000 */
.L_x_14:
[----:B------:R-:W2:Y:S01]  /*0c90*/  S2UR UR6, SR_CgaCtaId ;  /* 0x00000000000679c3 */ /* 0x000ea20000008800 */
[----:B------:R-:W-:Y:S01]  /*0ca0*/  UMOV UR37, 0x400 ;  /* 0x0000040000257882 */ /* 0x000fe20000000000 */
[----:B------:R-:W-:-:S05]  /*0cb0*/  IMAD.U32 R2, RZ, RZ, UR4 ;  /* 0x00000004ff027e24 */ /* 0x000fca000f8e00ff */
[----:B------:R-:W-:Y:S01]  /*0cc0*/  SHF.L.U32 R2, R2, 0x1f, RZ ;  /* 0x0000001f02027819 */ /* 0x000fe200000006ff */
[----:B--2---:R-:W-:-:S04]  /*0cd0*/  ULEA UR37, UR6, UR37, 0x18 ;  /* 0x0000002506257291 */ /* 0x004fc8000f8ec03f */
[----:B------:R-:W-:-:S09]  /*0ce0*/  ULEA UR6, UR5, UR37, 0x3 ;  /* 0x0000002505067291 */ /* 0x000fd2000f8e183f */
[----:B------:R-:W2:Y:S02]  /*0cf0*/  SYNCS.PHASECHK.TRANS64.TRYWAIT P1, [UR6+0x7050], R2 ;  /* 0x00705002ff0075a7 */ /* 0x000ea40008020146 */
[----:B--2---:R-:W-:Y:S05]  /*0d00*/  @!P1 BRA `(.L_x_15) ;  /* 0x0000005c00749947 */ /* 0x004fea0003800000 */
.L_x_88:
[----:B------:R-:W-:Y:S05]  /*0d10*/  @!P0 BRA `(.L_x_16) ;  /* 0x0000000000048947 */ /* 0x000fea0003800000 */
[----:B-1----:R-:W-:Y:S01]  /*0d20*/  BPT.TRAP 0x1 ;  /* 0x000000040000795c */ /* 0x002fe20000300000 */
.L_x_16:
[----:B--2---:R-:W-:Y:S01]  /*0d30*/  SHF.L.U32 R2, RZ, 0x1f, RZ ;  /* 0x0000001fff027819 */ /* 0x004fe200000006ff */
[----:B------:R-:W-:Y:S01]  /*0d40*/  UIADD3 UR14, UR37, 0x7090, URZ ;  /* 0x00007090250e7890 */ /* 0x000fe2000fffe03f */
[----:B------:R-:W-:Y:S02]  /*0d50*/  ISETP.NE.AND P2, PT, RZ, UR10, PT ;  /* 0x0000000aff007c0c */ /* 0x000fe4000bf45270 */
[----:B------:R-:W2:Y:S02]  /*0d60*/  SYNCS.PHASECHK.TRANS64.TRYWAIT P1, [UR37+0x7000], R2 ;  /* 0x00700002ff0075a7 */ /* 0x000ea40008020165 */
[----:B--2---:R-:W-:Y:S09]  /*0d70*/  @!P1 BRA `(.L_x_17) ;  /* 0x0000005c00709947 */ /* 0x004ff20003800000 */
.L_x_89:
[----:B------:R-:W-:Y:S01]  /*0d80*/  ULEA UR10, UR10, UR14, 0x3 ;  /* 0x0000000e0a0a7291 */ /* 0x000fe2000f8e183f */
[----:B--2---:R-:W-:Y:S01]  /*0d90*/  SEL R3, RZ, 0x1, P2 ;  /* 0x00000001ff037807 */ /* 0x004fe20001000000 */
[----:B------:R-:W-:-:S03]  /*0da0*/  UIADD3 UR13, UR36, -0x1, URZ ;  /* 0xffffffff240d7890 */ /* 0x000fc6000fffe03f */
[----:B------:R-:W-:Y:S01]  /*0db0*/  SHF.L.U32 R3, R3, 0x1f, RZ ;  /* 0x0000001f03037819 */ /* 0x000fe200000006ff */
[----:B------:R-:W-:-:S03]  /*0dc0*/  USHF.L.U32 UR13, UR13, 0x3, URZ ;  /* 0x000000030d0d7899 */ /* 0x000fc6000800063f */
[----:B------:R-:W2:Y:S02]  /*0dd0*/  SYNCS.PHASECHK.TRANS64.TRYWAIT P1, [UR10], R3 ;  /* 0x00000003ff0075a7 */ /* 0x000ea4000802014a */
[----:B--2---:R-:W-:Y:S07]  /*0de0*/  @!P1 BRA `(.L_x_18) ;  /* 0x0000005c006c9947 */ /* 0x004fee0003800000 */
.L_x_90:
[----:B------:R-:W-:Y:S01]  /*0df0*/  USHF.R.U32.HI UR4, URZ, 0x4, UR37 ;  /* 0x000000043f047899 */ /* 0x000fe20008011625 */
[----:B------:R-:W-:Y:S01]  /*0e00*/  WARPGROUP.ARRIVE ;  /* 0x00000000000079c5 */ /* 0x000fe20000000000 */
[----:B------:R-:W-:Y:S01]  /*0e10*/  UIADD3 UR6, UR37, 0x2000, URZ ;  /* 0x0000200025067890 */ /* 0x000fe2000fffe03f */
[----:B------:R-:W-:Y:S01]  /*0e20*/  IMAD.MOV.U32 R87, RZ, RZ, RZ ;  /* 0x000000ffff577224 */ /* 0x000fe200078e00ff */
[----:B------:R-:W-:Y:S02]  /*0e30*/  ULOP3.LUT UR4, UR4, 0x3fff, URZ, 0xc0, !UPT ;  /* 0x00003fff04047892 */ /* 0x000fe4000f8ec03f */
[----:B------:R-:W-:Y:S02]  /*0e40*/  USHF.R.U32.HI UR6, URZ, 0x4, UR6 ;  /* 0x000000043f067899 */ /* 0x000fe40008011606 */
[----:B------:R-:W-:Y:S02]  /*0e50*/  ULOP3.LUT UR4, UR4, 0x10000, URZ, 0xfc, !UPT ;  /* 0x0001000004047892 */ /* 0x000fe4000f8efc3f */
[----:B------:R-:W-:-:S02]  /*0e60*/  ULOP3.LUT UR6, UR6, 0x3fff, URZ, 0xc0, !UPT ;  /* 0x00003fff06067892 */ /* 0x000fc4000f8ec03f */
[----:B------:R-:W-:Y:S02]  /*0e70*/  ULEA UR8, UR5, UR4, 0x8 ;  /* 0x0000000405087291 */ /* 0x000fe4000f8e403f */
[----:B------:R-:W-:Y:S01]  /*0e80*/  ULOP3.LUT UR12, UR6, 0x10000, URZ, 0xfc, !UPT ;  /* 0x00010000060c7892 */ /* 0x000fe2000f8efc3f */
[----:B------:R-:W-:Y:S01]  /*0e90*/  UMOV UR5, 0x80000020 ;  /* 0x8000002000057882 */ /* 0x000fe20000000000 */
[----:B------:R-:W-:Y:S02]  /*0ea0*/  UMOV UR7, 0x80000020 ;  /* 0x8000002000077882 */ /* 0x000fe40000000000 */
[----:B------:R-:W-:Y:S01]  /*0eb0*/  UIADD3 UR10, UR12, 0x2, URZ ;  /* 0x000000020c0a7890 */ /* 0x000fe2000fffe03f */
[----:B------:R-:W-:Y:S02]  /*0ec0*/  UMOV UR4, UR8 ;  /* 0x0000000800047c82 */ /* 0x000fe40008000000 */
[----:B------:R-:W-:Y:S01]  /*0ed0*/  UMOV UR6, UR12 ;  /* 0x0000000c00067c82 */ /* 0x000fe20008000000 */
[----:B------:R-:W-:Y:S01]  /*0ee0*/  UIADD3 UR8, UR8, 0x2, URZ ;  /* 0x0000000208087890 */ /* 0x000fe2000fffe03f */
[----:B------:R-:W-:Y:S01]  /*0ef0*/  QGMMA.64x64x32.F32.E4M3.E4M3 R24, gdesc[UR4], RZ, !UPT, gsb0 ;  /* 0x00e00000041879f3 */ /* 0x000fe2000c0008ff */
[----:B------:R-:W-:Y:S01]  /*0f00*/  UMOV UR9, 0x80000020 ;  /* 0x8000002000097882 */ /* 0x000fe20000000000 */
[----:B------:R-:W-:Y:S01]  /*0f10*/  UMOV UR11, 0x80000020 ;  /* 0x80000020000b7882 */ /* 0x000fe20000000000 */
[----:B------:R-:W-:Y:S01]  /*0f20*/  ULDC UR6, c[0x0][0x604] ;  /* 0x0001810000067ab9 */ /* 0x000fe20000000800 */
[----:B------:R-:W-:-:S02]  /*0f30*/  WARPGROUP.DEPBAR.LE gsb0, 0x0 ;  /* 0x00008000000079c5 */ /* 0x000fc40000010000 */
[----:B------:R-:W-:-:S06]  /*0f40*/  WARPGROUP.ARRIVE ;  /* 0x00000000000079c5 */ /* 0x000fcc0000000000 */
[----:B------:R-:W-:Y:S03]  /*0f50*/  QGMMA.64x64x32.F32.E4M3.E4M3 R24, gdesc[UR8], R24, gsb0 ;  /* 0x00e00000081879f3 */ /* 0x000fe60008000818 */
[----:B------:R-:W-:Y:S02]  /*0f60*/  WARPGROUP.DEPBAR.LE gsb0, 0x0 ;  /* 0x00008000000079c5 */ /* 0x000fe40000010000 */
[----:B--2---:R-:W-:-:S04]  /*0f70*/  FMNMX R3, R24, R25, !PT ;  /* 0x0000001918037209 */ /* 0x004fc80007800000 */
[----:B------:R-:W-:-:S04]  /*0f80*/  FMNMX R4, R28, R3, !PT ;  /* 0x000000031c047209 */ /* 0x000fc80007800000 */
        /* <DEDUP_REMOVED lines=12> */
[----:B------:R-:W-:-:S05]  /*1050*/  FMNMX R6, R53, R4, !PT ;  /* 0x0000000435067209 */ /* 0x000fca0007800000 */
[----:B------:R-:W2:Y:S02]  /*1060*/  SHFL.BFLY PT, R3, R6, 0x1, 0x1f ;  /* 0x0c201f0006037f89 */ /* 0x000ea400000e0000 */
[----:B--2---:R-:W-:Y:S02]  /*1070*/  FMNMX R7, R6, R3, !PT ;  /* 0x0000000306077209 */ /* 0x004fe40007800000 */
[----:B------:R-:W-:-:S03]  /*1080*/  FMNMX R3, R26, R27, !PT ;  /* 0x0000001b1a037209 */ /* 0x000fc60007800000 */
[----:B------:R-:W2:Y:S01]  /*1090*/  SHFL.BFLY PT, R8, R7, 0x2, 0x1f ;  /* 0x0c401f0007087f89 */ /* 0x000ea200000e0000 */
[----:B------:R-:W-:-:S04]  /*10a0*/  FMNMX R4, R30, R3, !PT ;  /* 0x000000031e047209 */ /* 0x000fc80007800000 */
[----:B------:R-:W-:-:S04]  /*10b0*/  FMNMX R3, R31, R4, !PT ;  /* 0x000000041f037209 */ /* 0x000fc80007800000 */
[----:B------:R-:W-:-:S04]  /*10c0*/  FMNMX R4, R34, R3, !PT ;  /* 0x0000000322047209 */ /* 0x000fc80007800000 */
[----:B------:R-:W-:-:S04]  /*10d0*/  FMNMX R5, R35, R4, !PT ;  /* 0x0000000423057209 */ /* 0x000fc80007800000 */
[----:B------:R-:W-:-:S04]  /*10e0*/  FMNMX R4, R38, R5, !PT ;  /* 0x0000000526047209 */ /* 0x000fc80007800000 */
[----:B------:R-:W-:Y:S02]  /*10f0*/  FMNMX R5, R39, R4, !PT ;  /* 0x0000000427057209 */ /* 0x000fe40007800000 */
[----:B--2---:R-:W-:Y:S02]  /*1100*/  FMNMX R3, R7, R8, !PT ;  /* 0x0000000807037209 */ /* 0x004fe40007800000 */
[----:B------:R-:W-:Y:S02]  /*1110*/  FMNMX R4, R42, R5, !PT ;  /* 0x000000052a047209 */ /* 0x000fe40007800000 */
[----:B------:R-:W-:Y:S02]  /*1120*/  FSETP.NEU.AND P1, PT, R3, -INF , PT ;  /* 0xff8000000300780b */ /* 0x000fe40003f2d000 */
[----:B------:R-:W-:Y:S02]  /*1130*/  FMNMX R5, R43, R4, !PT ;  /* 0x000000042b057209 */ /* 0x000fe40007800000 */
[----:B------:R-:W-:-:S02]  /*1140*/  FSEL R6, R3, RZ, P1 ;  /* 0x000000ff03067208 */ /* 0x000fc40000800000 */
[----:B------:R-:W-:Y:S02]  /*1150*/  FMNMX R4, R46, R5, !PT ;  /* 0x000000052e047209 */ /* 0x000fe40007800000 */
[----:B------:R-:W-:Y:S01]  /*1160*/  LOP3.LUT R7, R0, 0x3, RZ, 0xc0, !PT ;  /* 0x0000000300077812 */ /* 0x000fe200078ec0ff */
[----:B------:R-:W-:Y:S01]  /*1170*/  FMUL R6, R6, UR6 ;  /* 0x0000000606067c20 */ /* 0x000fe20008400000 */
[----:B------:R-:W-:Y:S01]  /*1180*/  FMNMX R5, R47, R4, !PT ;  /* 0x000000042f057209 */ /* 0x000fe20007800000 */
[----:B------:R-:W-:Y:S02]  /*1190*/  IMAD.SHL.U32 R0, R0, 0x4, RZ ;  /* 0x0000000400007824 */ /* 0x000fe400078e00ff */
[--C-:B------:R-:W-:Y:S01]  /*11a0*/  FFMA R24, R24, UR6, -R6.reuse ;  /* 0x0000000618187c23 */ /* 0x100fe20008000806 */
[----:B------:R-:W-:Y:S01]  /*11b0*/  FMNMX R4, R50, R5, !PT ;  /* 0x0000000532047209 */ /* 0x000fe20007800000 */
[--C-:B------:R-:W-:Y:S01]  /*11c0*/  FFMA R25, R25, UR6, -R6.reuse ;  /* 0x0000000619197c23 */ /* 0x100fe20008000806 */
[--C-:B------:R-:W-:Y:S01]  /*11d0*/  FFMA R28, R28, UR6, -R6.reuse ;  /* 0x000000061c1c7c23 */ /* 0x100fe20008000806 */
[--C-:B------:R-:W-:Y:S01]  /*11e0*/  FFMA R36, R36, UR6, -R6.reuse ;  /* 0x0000000624247c23 */ /* 0x100fe20008000806 */
[----:B------:R-:W-:Y:S01]  /*11f0*/  FSETP.GEU.AND P2, PT, R24, -126, PT ;  /* 0xc2fc00001800780b */ /* 0x000fe20003f4e000 */
[--C-:B------:R-:W-:Y:S01]  /*1200*/  FFMA R32, R32, UR6, -R6.reuse ;  /* 0x0000000620207c23 */ /* 0x100fe20008000806 */
[----:B------:R-:W-:Y:S01]  /*1210*/  FMNMX R5, R51, R4, !PT ;  /* 0x0000000433057209 */ /* 0x000fe20007800000 */
        /* <DEDUP_REMOVED lines=10> */
[----:B------:R-:W-:Y:S01]  /*12c0*/  @!P2 FMUL R24, R24, 0.5 ;  /* 0x3f0000001818a820 */ /* 0x000fe20000400000 */
[----:B------:R-:W-:Y:S01]  /*12d0*/  FSETP.GEU.AND P5, PT, R29, -126, PT ;  /* 0xc2fc00001d00780b */ /* 0x000fe20003fae000 */
[----:B------:R-:W2:Y:S01]  /*12e0*/  SHFL.BFLY PT, R5, R4, 0x1, 0x1f ;  /* 0x0c201f0004057f89 */ /* 0x000ea200000e0000 */
[----:B------:R-:W-:Y:S01]  /*12f0*/  FSETP.GEU.AND P4, PT, R33, -126, PT ;  /* 0xc2fc00002100780b */ /* 0x000fe20003f8e000 */
[----:B------:R-:W-:Y:S01]  /*1300*/  @!P3 FMUL R25, R25, 0.5 ;  /* 0x3f0000001919b820 */ /* 0x000fe20000400000 */
[--C-:B------:R-:W-:Y:S01]  /*1310*/  FFMA R48, R48, UR6, -R6.reuse ;  /* 0x0000000630307c23 */ /* 0x100fe20008000806 */
[----:B------:R-:W3:Y:S01]  /*1320*/  MUFU.EX2 R24, R24 ;  /* 0x0000001800187308 */ /* 0x000ee20000000800 */
[--C-:B------:R-:W-:Y:S01]  /*1330*/  FFMA R41, R41, UR6, -R6.reuse ;  /* 0x0000000629297c23 */ /* 0x100fe20008000806 */
[----:B------:R-:W-:Y:S01]  /*1340*/  @!P6 FMUL R28, R28, 0.5 ;  /* 0x3f0000001c1ce820 */ /* 0x000fe20000400000 */
[--C-:B------:R-:W-:Y:S01]  /*1350*/  FFMA R49, R49, UR6, -R6.reuse ;  /* 0x0000000631317c23 */ /* 0x100fe20008000806 */
[--C-:B------:R-:W-:Y:S01]  /*1360*/  FFMA R45, R45, UR6, -R6.reuse ;  /* 0x000000062d2d7c23 */ /* 0x100fe20008000806 */
[--C-:B------:R-:W-:Y:S01]  /*1370*/  FFMA R52, R52, UR6, -R6.reuse ;  /* 0x0000000634347c23 */ /* 0x100fe20008000806 */
[----:B------:R-:W-:Y:S01]  /*1380*/  @!P1 FMUL R32, R32, 0.5 ;  /* 0x3f00000020209820 */ /* 0x000fe20000400000 */
[----:B------:R-:W-:Y:S01]  /*1390*/  FFMA R6, R53, UR6, -R6 ;  /* 0x0000000635067c23 */ /* 0x000fe20008000806 */
[----:B------:R-:W4:Y:S01]  /*13a0*/  MUFU.EX2 R8, R25 ;  /* 0x0000001900087308 */ /* 0x000f220000000800 */
[----:B------:R-:W-:Y:S01]  /*13b0*/  @!P5 FMUL R29, R29, 0.5 ;  /* 0x3f0000001d1dd820 */ /* 0x000fe20000400000 */
[----:B------:R-:W-:Y:S01]  /*13c0*/  @!P4 FMUL R33, R33, 0.5 ;  /* 0x3f0000002121c820 */ /* 0x000fe20000400000 */
[----:B------:R-:W-:Y:S01]  /*13d0*/  VIADD R7, R7, 0xffffffff ;  /* 0xffffffff07077836 */ /* 0x000fe20000000000 */
[----:B------:R-:W-:-:S04]  /*13e0*/  LOP3.LUT R0, R0, 0xc, RZ, 0xc0, !PT ;  /* 0x0000000c00007812 */ /* 0x000fc800078ec0ff */
[----:B------:R-:W5:Y:S01]  /*13f0*/  MUFU.EX2 R28, R28 ;  /* 0x0000001c001c7308 */ /* 0x000f620000000800 */
[----:B---3--:R-:W-:Y:S01]  /*1400*/  @!P2 FMUL R24, R24, R24 ;  /* 0x000000181818a220 */ /* 0x008fe20000400000 */
[----:B------:R-:W-:Y:S02]  /*1410*/  FSETP.GEU.AND P2, PT, R36, -126, PT ;  /* 0xc2fc00002400780b */ /* 0x000fe40003f4e000 */
[----:B--2---:R-:W-:Y:S02]  /*1420*/  FMNMX R4, R4, R5, !PT ;  /* 0x0000000504047209 */ /* 0x004fe40007800000 */
[----:B------:R-:W-:Y:S02]  /*1430*/  F2FP.SATFINITE.E4M3.F32.PACK_AB_MERGE_C R23, R87, R24, RZ ;  /* 0x000000185717723e */ /* 0x000fe400048070ff */
[----:B------:R-:W2:Y:S01]  /*1440*/  MUFU.EX2 R32, R32 ;  /* 0x0000002000207308 */ /* 0x000ea20000000800 */
[----:B----4-:R-:W-:Y:S01]  /*1450*/  @!P3 FMUL R8, R8, R8 ;  /* 0x000000080808b220 */ /* 0x010fe20000400000 */
[----:B------:R-:W-:Y:S01]  /*1460*/  FSETP.GEU.AND P3, PT, R37, -126, PT ;  /* 0xc2fc00002500780b */ /* 0x000fe20003f6e000 */
[----:B------:R-:W3:Y:S01]  /*1470*/  SHFL.BFLY PT, R5, R4, 0x2, 0x1f ;  /* 0x0c401f0004057f89 */ /* 0x000ee200000e0000 */
[----:B------:R-:W-:-:S02]  /*1480*/  LOP3.LUT R23, R23, 0xff, RZ, 0xc0, !PT ;  /* 0x000000ff17177812 */ /* 0x000fc400078ec0ff */
[----:B------:R-:W-:Y:S01]  /*1490*/  F2FP.SATFINITE.E4M3.F32.PACK_AB_MERGE_C R25, R87, R8, RZ ;  /* 0x000000085719723e */ /* 0x000fe200048070ff */
[----:B------:R-:W-:Y:S01]  /*14a0*/  @!P2 FMUL R36, R36, 0.5 ;  /* 0x3f0000002424a820 */ /* 0x000fe20000400000 */
[----:B------:R-:W4:Y:S01]  /*14b0*/  MUFU.EX2 R10, R29 ;  /* 0x0000001d000a7308 */ /* 0x000f220000000800 */
[----:B-----5:R-:W-:Y:S01]  /*14c0*/  @!P6 FMUL R28, R28, R28 ;  /* 0x0000001c1c1ce220 */ /* 0x020fe20000400000 */
[----:B------:R-:W-:-:S05]  /*14d0*/  FSETP.GEU.AND P6, PT, R40, -126, PT ;  /* 0xc2fc00002800780b */ /* 0x000fca0003fce000 */
[----:B------:R-:W-:Y:S01]  /*14e0*/  @!P3 FMUL R37, R37, 0.5 ;  /* 0x3f0000002525b820 */ /* 0x000fe20000400000 */
[----:B------:R-:W5:Y:S01]  /*14f0*/  MUFU.EX2 R36, R36 ;  /* 0x0000002400247308 */ /* 0x000f620000000800 */
[----:B--2---:R-:W-:Y:S01]  /*1500*/  @!P1 FMUL R32, R32, R32 ;  /* 0x0000002020209220 */ /* 0x004fe20000400000 */
[----:B------:R-:W-:-:S05]  /*1510*/  FSETP.GEU.AND P1, PT, R44, -126, PT ;  /* 0xc2fc00002c00780b */ /* 0x000fca0003f2e000 */
[----:B------:R-:W-:Y:S01]  /*1520*/  @!P6 FMUL R40, R40, 0.5 ;  /* 0x3f0000002828e820 */ /* 0x000fe20000400000 */
[----:B------:R-:W2:Y:S01]  /*1530*/  MUFU.EX2 R14, R37 ;  /* 0x00000025000e7308 */ /* 0x000ea20000000800 */
[----:B----4-:R-:W-:Y:S01]  /*1540*/  @!P5 FMUL R10, R10, R10 ;  /* 0x0000000a0a0ad220 */ /* 0x010fe20000400000 */
[----:B------:R-:W-:Y:S02]  /*1550*/  FSETP.GEU.AND P5, PT, R41, -126, PT ;  /* 0xc2fc00002900780b */ /* 0x000fe40003fae000 */
[----:B---3--:R-:W-:Y:S02]  /*1560*/  FMNMX R4, R4, R5, !PT ;  /* 0x0000000504047209 */ /* 0x008fe40007800000 */
[----:B------:R-:W-:Y:S01]  /*1570*/  F2FP.SATFINITE.E4M3.F32.PACK_AB_MERGE_C R29, R87, R10, RZ ;  /* 0x0000000a571d723e */ /* 0x000fe200048070ff */
[----:B------:R-:W-:Y:S01]  /*1580*/  @!P1 FMUL R44, R44, 0.5 ;  /* 0x3f0000002c2c9820 */ /* 0x000fe20000400000 */
[----:B------:R-:W3:Y:S01]  /*1590*/  MUFU.EX2 R12, R33 ;  /* 0x00000021000c7308 */ /* 0x000ee20000000800 */
[----:B-----5:R-:W-:Y:S01]  /*15a0*/  @!P2 FMUL R36, R36, R36 ;  /* 0x000000242424a220 */ /* 0x020fe20000400000 */
[----:B------:R-:W-:-:S02]  /*15b0*/  FSETP.NEU.AND P2, PT, R4, -INF , PT ;  /* 0xff8000000400780b */ /* 0x000fc40003f4d000 */
[----:B------:R-:W-:Y:S02]  /*15c0*/  LOP3.LUT R29, R29, 0xffff, RZ, 0xc0, !PT ;  /* 0x0000ffff1d1d7812 */ /* 0x000fe400078ec0ff */
[----:B------:R-:W-:Y:S01]  /*15d0*/  FSEL R5, R4, RZ, P2 ;  /* 0x000000ff04057208 */ /* 0x000fe20001000000 */
[----:B------:R-:W-:Y:S01]  /*15e0*/  @!P5 FMUL R41, R41, 0.5 ;  /* 0x3f0000002929d820 */ /* 0x000fe20000400000 */
[----:B------:R-:W-:Y:S01]  /*15f0*/  FSETP.GEU.AND P2, PT, R49, -126, PT ;  /* 0xc2fc00003100780b */ /* 0x000fe20003f4e000 */
[----:B--2---:R-:W-:Y:S01]  /*1600*/  @!P3 FMUL R14, R14, R14 ;  /* 0x0000000e0e0eb220 */ /* 0x004fe20000400000 */
[----:B------:R-:W-:Y:S01]  /*1610*/  FSETP.GEU.AND P3, PT, R48, -126, PT ;  /* 0xc2fc00003000780b */ /* 0x000fe20003f6e000 */
[----:B------:R-:W2:Y:S01]  /*1620*/  MUFU.EX2 R40, R40 ;  /* 0x0000002800287308 */ /* 0x000ea20000000800 */
[----:B------:R-:W-:Y:S02]  /*1630*/  FMUL R5, R5, UR6 ;  /* 0x0000000605057c20 */ /* 0x000fe40008400000 */
[----:B------:R-:W-:-:S02]  /*1640*/  F2FP.SATFINITE.E4M3.F32.PACK_AB_MERGE_C R37, R87, R14, RZ ;  /* 0x0000000e5725723e */ /* 0x000fc400048070ff */
[--C-:B------:R-:W-:Y:S01]  /*1650*/  FFMA R26, R26, UR6, -R5.reuse ;  /* 0x000000061a1a7c23 */ /* 0x100fe20008000805 */
[----:B---3--:R-:W-:Y:S01]  /*1660*/  @!P4 FMUL R12, R12, R12 ;  /* 0x0000000c0c0cc220 */ /* 0x008fe20000400000 */
[----:B------:R-:W-:Y:S01]  /*1670*/  FSETP.GEU.AND P4, PT, R45, -126, PT ;  /* 0xc2fc00002d00780b */ /* 0x000fe20003f8e000 */
[----:B------:R-:W3:Y:S01]  /*1680*/  MUFU.EX2 R44, R44 ;  /* 0x0000002c002c7308 */ /* 0x000ee20000000800 */
[--C-:B------:R-:W-:Y:S01]  /*1690*/  FFMA R30, R30, UR6, -R5.reuse ;  /* 0x000000061e1e7c23 */ /* 0x100fe20008000805 */
[----:B------:R-:W-:Y:S01]  /*16a0*/  @!P2 FMUL R49, R49, 0.5 ;  /* 0x3f0000003131a820 */ /* 0x000fe20000400000 */
[--C-:B------:R-:W-:Y:S01]  /*16b0*/  FFMA R31, R31, UR6, -R5.reuse ;  /* 0x000000061f1f7c23 */ /* 0x100fe20008000805 */
[----:B------:R-:W-:Y:S01]  /*16c0*/  @!P3 FMUL R48, R48, 0.5 ;  /* 0x3f0000003030b820 */ /* 0x000fe20000400000 */
[--C-:B------:R-:W-:Y:S01]  /*16d0*/  FFMA R27, R27, UR6, -R5.reuse ;  /* 0x000000061b1b7c23 */ /* 0x100fe20008000805 */
[--C-:B------:R-:W-:Y:S01]  /*16e0*/  FFMA R34, R34, UR6, -R5.reuse ;  /* 0x0000000622227c23 */ /* 0x100fe20008000805 */
[--C-:B------:R-:W-:Y:S01]  /*16f0*/  FFMA R38, R38, UR6, -R5.reuse ;  /* 0x0000000626267c23 */ /* 0x100fe20008000805 */
[----:B------:R-:W4:Y:S01]  /*1700*/  MUFU.EX2 R41, R41 ;  /* 0x0000002900297308 */ /* 0x000f220000000800 */
[----:B--2---:R-:W-:Y:S01]  /*1710*/  @!P6 FMUL R40, R40, R40 ;  /* 0x000000282828e220 */ /* 0x004fe20000400000 */
[----:B------:R-:W-:Y:S01]  /*1720*/  FSETP.GEU.AND P6, PT, R52, -126, PT ;  /* 0xc2fc00003400780b */ /* 0x000fe20003fce000 */
[--C-:B------:R-:W-:Y:S01]  /*1730*/  FFMA R42, R42, UR6, -R5.reuse ;  /* 0x000000062a2a7c23 */ /* 0x100fe20008000805 */
[----:B------:R-:W-:Y:S01]  /*1740*/  @!P4 FMUL R45, R45, 0.5 ;  /* 0x3f0000002d2dc820 */ /* 0x000fe20000400000 */
[--C-:B------:R-:W-:Y:S01]  /*1750*/  FFMA R43, R43, UR6, -R5.reuse ;  /* 0x000000062b2b7c23 */ /* 0x100fe20008000805 */
[--C-:B------:R-:W-:Y:S01]  /*1760*/  FFMA R35, R35, UR6, -R5.reuse ;  /* 0x0000000623237c23 */ /* 0x100fe20008000805 */
[--C-:B------:R-:W-:Y:S01]  /*1770*/  FFMA R39, R39, UR6, -R5.reuse ;  /* 0x0000000627277c23 */ /* 0x100fe20008000805 */
[----:B------:R-:W2:Y:S01]  /*1780*/  MUFU.EX2 R48, R48 ;  /* 0x0000003000307308 */ /* 0x000ea20000000800 */
[----:B---3--:R-:W-:Y:S01]  /*1790*/  @!P1 FMUL R44, R44, R44 ;  /* 0x0000002c2c2c9220 */ /* 0x008fe20000400000 */
[----:B------:R-:W-:Y:S01]  /*17a0*/  FSETP.GEU.AND P1, PT, R26, -126, PT ;  /* 0xc2fc00001a00780b */ /* 0x000fe20003f2e000 */
[--C-:B------:R-:W-:Y:S01]  /*17b0*/  FFMA R46, R46, UR6, -R5.reuse ;  /* 0x000000062e2e7c23 */ /* 0x100fe20008000805 */
[--C-:B------:R-:W-:Y:S01]  /*17c0*/  FFMA R47, R47, UR6, -R5.reuse ;  /* 0x000000062f2f7c23 */ /* 0x100fe20008000805 */
[--C-:B------:R-:W-:Y:S01]  /*17d0*/  FFMA R50, R50, UR6, -R5.reuse ;  /* 0x0000000632327c23 */ /* 0x100fe20008000805 */
[--C-:B------:R-:W-:Y:S01]  /*17e0*/  FFMA R51, R51, UR6, -R5.reuse ;  /* 0x0000000633337c23 */ /* 0x100fe20008000805 */
[----:B------:R-:W-:Y:S01]  /*17f0*/  @!P6 FMUL R52, R52, 0.5 ;  /* 0x3f0000003434e820 */ /* 0x000fe20000400000 */
[----:B------:R-:W3:Y:S01]  /*1800*/  MUFU.EX2 R49, R49 ;  /* 0x0000003100317308 */ /* 0x000ee20000000800 */
[----:B----4-:R-:W-:Y:S01]  /*1810*/  @!P5 FMUL R41, R41, R41 ;  /* 0x000000292929d220 */ /* 0x010fe20000400000 */
[----:B------:R-:W-:Y:S01]  /*1820*/  FSETP.GEU.AND P5, PT, R6, -126, PT ;  /* 0xc2fc00000600780b */ /* 0x000fe20003fae000 */
[--C-:B------:R-:W-:Y:S01]  /*1830*/  FFMA R54, R54, UR6, -R5.reuse ;  /* 0x0000000636367c23 */ /* 0x100fe20008000805 */
[----:B------:R-:W-:Y:S01]  /*1840*/  FFMA R5, R55, UR6, -R5 ;  /* 0x0000000637057c23 */ /* 0x000fe20008000805 */
[----:B------:R-:W-:Y:S01]  /*1850*/  ULOP3.LUT UR6, UR13, 0x8, URZ, 0xc, !UPT ;  /* 0x000000080d067892 */ /* 0x000fe2000f8e0c3f */
[----:B------:R-:W-:Y:S01]  /*1860*/  F2FP.SATFINITE.E4M3.F32.PACK_AB_MERGE_C R33, R87, R12, RZ ;  /* 0x0000000c5721723e */ /* 0x000fe200048070ff */
[----:B------:R-:W-:Y:S01]  /*1870*/  @!P1 FMUL R26, R26, 0.5 ;  /* 0x3f0000001a1a9820 */ /* 0x000fe20000400000 */
[----:B------:R-:W4:Y:S01]  /*1880*/  MUFU.EX2 R45, R45 ;  /* 0x0000002d002d7308 */ /* 0x000f220000000800 */
[----:B--2---:R-:W-:Y:S01]  /*1890*/  @!P3 FMUL R48, R48, R48 ;  /* 0x000000303030b220 */ /* 0x004fe20000400000 */
[----:B------:R-:W-:Y:S01]  /*18a0*/  FSETP.GEU.AND P3, PT, R30, -126, PT ;  /* 0xc2fc00001e00780b */ /* 0x000fe20003f6e000 */
[----:B------:R-:W-:Y:S01]  /*18b0*/  IMAD.U32 R9, RZ, RZ, UR6 ;  /* 0x00000006ff097e24 */ /* 0x000fe2000f8e00ff */
[----:B------:R-:W-:-:S02]  /*18c0*/  LOP3.LUT R37, R37, 0xffff, RZ, 0xc0, !PT ;  /* 0x0000ffff25257812 */ /* 0x000fc400078ec0ff */
[----:B------:R-:W-:Y:S01]  /*18d0*/  LOP3.LUT R33, R33, 0xffff, RZ, 0xc0, !PT ;  /* 0x0000ffff21217812 */ /* 0x000fe200078ec0ff */
[----:B------:R-:W-:Y:S01]  /*18e0*/  @!P5 FMUL R6, R6, 0.5 ;  /* 0x3f0000000606d820 */ /* 0x000fe20000400000 */
[----:B------:R-:W2:Y:S01]  /*18f0*/  MUFU.EX2 R52, R52 ;  /* 0x0000003400347308 */ /* 0x000ea20000000800 */
[----:B---3--:R-:W-:Y:S01]  /*1900*/  @!P2 FMUL R49, R49, R49 ;  /* 0x000000313131a220 */ /* 0x008fe20000400000 */
[----:B------:R-:W-:Y:S01]  /*1910*/  FSETP.GEU.AND P2, PT, R31, -126, PT ;  /* 0xc2fc00001f00780b */ /* 0x000fe20003f4e000 */
[----:B------:R3:W-:Y:S04]  /*1920*/  SYNCS.ARRIVE.TRANS64.A1T0 RZ, [R9+UR14], RZ ;  /* 0x000000ff09ff79a7 */ /* 0x0007e8000810000e */
[----:B------:R-:W-:Y:S01]  /*1930*/  @!P3 FMUL R30, R30, 0.5 ;  /* 0x3f0000001e1eb820 */ /* 0x000fe20000400000 */
[----:B------:R-:W5:Y:S01]  /*1940*/  MUFU.EX2 R26, R26 ;  /* 0x0000001a001a7308 */ /* 0x000f620000000800 */
[----:B----4-:R-:W-:Y:S01]  /*1950*/  @!P4 FMUL R45, R45, R45 ;  /* 0x0000002d2d2dc220 */ /* 0x010fe20000400000 */
[----:B------:R-:W-:Y:S01]  /*1960*/  FSETP.GEU.AND P4, PT, R27, -126, PT ;  /* 0xc2fc00001b00780b */ /* 0x000fe20003f8e000 */
[----:B---3--:R-:W-:Y:S01]  /*1970*/  FADD R9, R8, R41 ;  /* 0x0000002908097221 */ /* 0x008fe20000000000 */
[----:B------:R-:W-:Y:S01]  /*1980*/  FADD R8, R28, R44 ;  /* 0x0000002c1c087221 */ /* 0x000fe20000000000 */
[----:B------:R-:W-:Y:S01]  /*1990*/  F2FP.SATFINITE.E4M3.F32.PACK_AB_MERGE_C R28, R87, R28, RZ ;  /* 0x0000001c571c723e */ /* 0x000fe200048070ff */
[----:B------:R-:W-:Y:S01]  /*19a0*/  FADD R11, R10, R45 ;  /* 0x0000002d0a0b7221 */ /* 0x000fe20000000000 */
[----:B------:R-:W-:Y:S01]  /*19b0*/  @!P2 FMUL R31, R31, 0.5 ;  /* 0x3f0000001f1fa820 */ /* 0x000fe20000400000 */
[----:B------:R-:W3:Y:S01]  /*19c0*/  MUFU.EX2 R30, R30 ;  /* 0x0000001e001e7308 */ /* 0x000ee20000000800 */
[----:B--2---:R-:W-:Y:S01]  /*19d0*/  @!P6 FMUL R52, R52, R52 ;  /* 0x000000343434e220 */ /* 0x004fe20000400000 */
[----:B------:R-:W-:Y:S01]  /*19e0*/  FSETP.GEU.AND P6, PT, R34, -126, PT ;  /* 0xc2fc00002200780b */ /* 0x000fe20003fce000 */
[----:B------:R-:W-:Y:S01]  /*19f0*/  FADD R10, R32, R48 ;  /* 0x00000030200a7221 */ /* 0x000fe20000000000 */
[C---:B------:R-:W-:Y:S01]  /*1a00*/  F2FP.SATFINITE.E4M3.F32.PACK_AB_MERGE_C R32, R87.reuse, R32, RZ ;  /* 0x000000205720723e */ /* 0x040fe200048070ff */
[----:B------:R-:W-:Y:S01]  /*1a10*/  FADD R13, R36, R52 ;  /* 0x00000034240d7221 */ /* 0x000fe20000000000 */
[----:B------:R-:W-:Y:S01]  /*1a20*/  F2FP.SATFINITE.E4M3.F32.PACK_AB_MERGE_C R36, R87, R36, RZ ;  /* 0x000000245724723e */ /* 0x000fe200048070ff */
[----:B------:R-:W-:Y:S01]  /*1a30*/  @!P4 FMUL R27, R27, 0.5 ;  /* 0x3f0000001b1bc820 */ /* 0x000fe20000400000 */
[----:B------:R-:W2:Y:S01]  /*1a40*/  MUFU.EX2 R18, R31 ;  /* 0x0000001f00127308 */ /* 0x000ea20000000800 */
[----:B-----5:R-:W-:Y:S01]  /*1a50*/  @!P1 FMUL R26, R26, R26 ;  /* 0x0000001a1a1a9220 */ /* 0x020fe20000400000 */
[----:B------:R-:W-:Y:S01]  /*1a60*/  FSETP.GEU.AND P1, PT, R38, -126, PT ;  /* 0xc2fc00002600780b */ /* 0x000fe20003f2e000 */
[----:B------:R-:W-:Y:S01]  /*1a70*/  FADD R8, R8, R13 ;  /* 0x0000000d08087221 */ /* 0x000fe20000000000 */
[----:B------:R-:W-:-:S02]  /*1a80*/  F2FP.SATFINITE.E4M3.F32.PACK_AB_MERGE_C R41, R87, R41, RZ ;  /* 0x000000295729723e */ /* 0x000fc400048070ff */
[C---:B------:R-:W-:Y:S01]  /*1a90*/  F2FP.SATFINITE.E4M3.F32.PACK_AB_MERGE_C R44, R87.reuse, R44, RZ ;  /* 0x0000002c572c723e */ /* 0x040fe200048070ff */
[----:B------:R-:W-:Y:S01]  /*1aa0*/  @!P6 FMUL R34, R34, 0.5 ;  /* 0x3f0000002222e820 */ /* 0x000fe20000400000 */
[----:B------:R-:W4:Y:S01]  /*1ab0*/  MUFU.EX2 R6, R6 ;  /* 0x0000000600067308 */ /* 0x000f220000000800 */
[----:B---3--:R-:W-:Y:S01]  /*1ac0*/  @!P3 FMUL R30, R30, R30 ;  /* 0x0000001e1e1eb220 */ /* 0x008fe20000400000 */
[----:B------:R-:W-:Y:S02]  /*1ad0*/  FSETP.GEU.AND P3, PT, R42, -126, PT ;  /* 0xc2fc00002a00780b */ /* 0x000fe40003f6e000 */
[C---:B------:R-:W-:Y:S02]  /*1ae0*/  F2FP.SATFINITE.E4M3.F32.PACK_AB_MERGE_C R45, R87.reuse, R45, RZ ;  /* 0x0000002d572d723e */ /* 0x040fe400048070ff */
[----:B------:R-:W-:Y:S01]  /*1af0*/  F2FP.SATFINITE.E4M3.F32.PACK_AB_MERGE_C R48, R87, R48, RZ ;  /* 0x000000305730723e */ /* 0x000fe200048070ff */
[----:B------:R-:W-:Y:S01]  /*1b00*/  @!P1 FMUL R38, R38, 0.5 ;  /* 0x3f00000026269820 */ /* 0x000fe20000400000 */
[----:B------:R-:W3:Y:S01]  /*1b10*/  MUFU.EX2 R16, R27 ;  /* 0x0000001b00107308 */ /* 0x000ee20000000800 */
[----:B--2---:R-:W-:Y:S01]  /*1b20*/  @!P2 FMUL R18, R18, R18 ;  /* 0x000000121212a220 */ /* 0x004fe20000400000 */
[----:B------:R-:W-:-:S02]  /*1b30*/  FSETP.GEU.AND P2, PT, R43, -126, PT ;  /* 0xc2fc00002b00780b */ /* 0x000fc40003f4e000 */
[C---:B------:R-:W-:Y:S02]  /*1b40*/  F2FP.SATFINITE.E4M3.F32.PACK_AB_MERGE_C R52, R87.reuse, R52, RZ ;  /* 0x000000345734723e */ /* 0x040fe400048070ff */
[----:B------:R-:W-:Y:S01]  /*1b50*/  F2FP.SATFINITE.E4M3.F32.PACK_AB_MERGE_C R31, R87, R18, RZ ;  /* 0x00000012571f723e */ /* 0x000fe200048070ff */
[----:B------:R-:W-:Y:S01]  /*1b60*/  @!P3 FMUL R42, R42, 0.5 ;  /* 0x3f0000002a2ab820 */ /* 0x000fe20000400000 */
[----:B------:R-:W2:Y:S01]  /*1b70*/  MUFU.EX2 R34, R34 ;  /* 0x0000002200227308 */ /* 0x000ea20000000800 */
[----:B----4-:R-:W-:Y:S01]  /*1b80*/  @!P5 FMUL R6, R6, R6 ;  /* 0x000000060606d220 */ /* 0x010fe20000400000 */
[----:B------:R-:W-:Y:S02]  /*1b90*/  FSETP.GEU.AND P5, PT, R35, -126, PT ;  /* 0xc2fc00002300780b */ /* 0x000fe40003fae000 */
[----:B------:R-:W-:Y:S02]  /*1ba0*/  LOP3.LUT R28, R28, 0xff, RZ, 0xc0, !PT ;  /* 0x000000ff1c1c7812 */ /* 0x000fe400078ec0ff */
[----:B------:R-:W-:Y:S01]  /*1bb0*/  LOP3.LUT R36, R36, 0xff, RZ, 0xc0, !PT ;  /* 0x000000ff24247812 */ /* 0x000fe200078ec0ff */
[----:B------:R-:W-:Y:S01]  /*1bc0*/  @!P2 FMUL R43, R43, 0.5 ;  /* 0x3f0000002b2ba820 */ /* 0x000fe20000400000 */
[----:B------:R-:W4:Y:S01]  /*1bd0*/  MUFU.EX2 R38, R38 ;  /* 0x0000002600267308 */ /* 0x000f220000000800 */
[----:B---3--:R-:W-:Y:S01]  /*1be0*/  @!P4 FMUL R16, R16, R16 ;  /* 0x000000101010c220 */ /* 0x008fe20000400000 */
[----:B------:R-:W-:-:S02]  /*1bf0*/  FSETP.GEU.AND P4, PT, R39, -126, PT ;  /* 0xc2fc00002700780b */ /* 0x000fc40003f8e000 */
[----:B------:R-:W-:Y:S02]  /*1c00*/  PRMT R28, R29, 0x7604, R28 ;  /* 0x000076041d1c7816 */ /* 0x000fe4000000001c */
[----:B------:R-:W-:Y:S01]  /*1c10*/  F2FP.SATFINITE.E4M3.F32.PACK_AB_MERGE_C R27, R87, R16, RZ ;  /* 0x00000010571b723e */ /* 0x000fe200048070ff */
[----:B------:R-:W-:Y:S01]  /*1c20*/  @!P5 FMUL R35, R35, 0.5 ;  /* 0x3f0000002323d820 */ /* 0x000fe20000400000 */
[----:B------:R-:W3:Y:S01]  /*1c30*/  MUFU.EX2 R42, R42 ;  /* 0x0000002a002a7308 */ /* 0x000ee20000000800 */
[----:B--2---:R-:W-:Y:S01]  /*1c40*/  @!P6 FMUL R34, R34, R34 ;  /* 0x000000222222e220 */ /* 0x004fe20000400000 */
[----:B------:R-:W-:Y:S02]  /*1c50*/  FSETP.GEU.AND P6, PT, R46, -126, PT ;  /* 0xc2fc00002e00780b */ /* 0x000fe40003fce000 */
[----:B------:R-:W-:Y:S02]  /*1c60*/  LOP3.LUT R27, R27, 0xffff, RZ, 0xc0, !PT ;  /* 0x0000ffff1b1b7812 */ /* 0x000fe400078ec0ff */
[----:B------:R-:W-:Y:S01]  /*1c70*/  LOP3.LUT R32, R32, 0xff, RZ, 0xc0, !PT ;  /* 0x000000ff20207812 */ /* 0x000fe200078ec0ff */
[----:B------:R-:W-:Y:S01]  /*1c80*/  @!P4 FMUL R39, R39, 0.5 ;  /* 0x3f0000002727c820 */ /* 0x000fe20000400000 */
[----:B------:R-:W2:Y:S01]  /*1c90*/  MUFU.EX2 R20, R35 ;  /* 0x0000002300147308 */ /* 0x000ea20000000800 */
[----:B----4-:R-:W-:Y:S01]  /*1ca0*/  @!P1 FMUL R38, R38, R38 ;  /* 0x0000002626269220 */ /* 0x010fe20000400000 */
[----:B------:R-:W-:-:S02]  /*1cb0*/  FSETP.GEU.AND P1, PT, R50, -126, PT ;  /* 0xc2fc00003200780b */ /* 0x000fc40003f2e000 */
[----:B------:R-:W-:Y:S02]  /*1cc0*/  PRMT R36, R37, 0x7604, R36 ;  /* 0x0000760425247816 */ /* 0x000fe40000000024 */
[----:B------:R-:W-:Y:S01]  /*1cd0*/  LOP3.LUT R41, R41, 0xffff, RZ, 0xc0, !PT ;  /* 0x0000ffff29297812 */ /* 0x000fe200078ec0ff */
[----:B------:R-:W-:Y:S01]  /*1ce0*/  @!P6 FMUL R46, R46, 0.5 ;  /* 0x3f0000002e2ee820 */ /* 0x000fe20000400000 */
[----:B------:R4:W5:Y:S01]  /*1cf0*/  MUFU.EX2 R22, R39 ;  /* 0x0000002700167308 */ /* 0x0009620000000800 */
[----:B---3--:R-:W-:Y:S01]  /*1d00*/  @!P3 FMUL R42, R42, R42 ;  /* 0x0000002a2a2ab220 */ /* 0x008fe20000400000 */
[----:B------:R-:W-:Y:S02]  /*1d10*/  FSETP.GEU.AND P3, PT, R54, -126, PT ;  /* 0xc2fc00003600780b */ /* 0x000fe40003f6e000 */
[----:B------:R-:W-:Y:S02]  /*1d20*/  LOP3.LUT R44, R44, 0xff, RZ, 0xc0, !PT ;  /* 0x000000ff2c2c7812 */ /* 0x000fe400078ec0ff */
[----:B------:R-:W-:Y:S01]  /*1d30*/  LOP3.LUT R45, R45, 0xffff, RZ, 0xc0, !PT ;  /* 0x0000ffff2d2d7812 */ /* 0x000fe200078ec0ff */
[----:B------:R-:W-:Y:S01]  /*1d40*/  @!P1 FMUL R50, R50, 0.5 ;  /* 0x3f00000032329820 */ /* 0x000fe20000400000 */
[----:B------:R-:W3:Y:S01]  /*1d50*/  MUFU.EX2 R43, R43 ;  /* 0x0000002b002b7308 */ /* 0x000ee20000000800 */
[----:B--2---:R-:W-:Y:S01]  /*1d60*/  @!P5 FMUL R20, R20, R20 ;  /* 0x000000141414d220 */ /* 0x004fe20000400000 */
[----:B------:R-:W-:-:S02]  /*1d70*/  FSETP.GEU.AND P5, PT, R47, -126, PT ;  /* 0xc2fc00002f00780b */ /* 0x000fc40003fae000 */
[C---:B----4-:R-:W-:Y:S02]  /*1d80*/  F2FP.SATFINITE.E4M3.F32.PACK_AB_MERGE_C R39, R87.reuse, R6, RZ ;  /* 0x000000065727723e */ /* 0x050fe400048070ff */
[----:B------:R-:W-:Y:S01]  /*1d90*/  F2FP.SATFINITE.E4M3.F32.PACK_AB_MERGE_C R35, R87, R20, RZ ;  /* 0x000000145723723e */ /* 0x000fe200048070ff */
[----:B------:R-:W-:Y:S01]  /*1da0*/  @!P3 FMUL R54, R54, 0.5 ;  /* 0x3f0000003636b820 */ /* 0x000fe20000400000 */
[----:B------:R-:W2:Y:S01]  /*1db0*/  MUFU.EX2 R46, R46 ;  /* 0x0000002e002e7308 */ /* 0x000ea20000000800 */
[----:B-----5:R-:W-:Y:S01]  /*1dc0*/  @!P4 FMUL R22, R22, R22 ;  /* 0x000000161616c220 */ /* 0x020fe20000400000 */
[----:B------:R-:W-:Y:S02]  /*1dd0*/  FSETP.GEU.AND P4, PT, R51, -126, PT ;  /* 0xc2fc00003300780b */ /* 0x000fe40003f8e000 */
[----:B------:R-:W-:Y:S02]  /*1de0*/  LOP3.LUT R35, R35, 0xffff, RZ, 0xc0, !PT ;  /* 0x0000ffff23237812 */ /* 0x000fe400078ec0ff */
[----:B------:R-:W-:Y:S01]  /*1df0*/  LOP3.LUT R52, R52, 0xff, RZ, 0xc0, !PT ;  /* 0x000000ff34347812 */ /* 0x000fe200078ec0ff */
[----:B------:R-:W-:Y:S01]  /*1e00*/  @!P5 FMUL R47, R47, 0.5 ;  /* 0x3f0000002f2fd820 */ /* 0x000fe20000400000 */
[----:B------:R-:W4:Y:S01]  /*1e10*/  MUFU.EX2 R50, R50 ;  /* 0x0000003200327308 */ /* 0x000f220000000800 */
[----:B---3--:R-:W-:Y:S01]  /*1e20*/  @!P2 FMUL R43, R43, R43 ;  /* 0x0000002b2b2ba220 */ /* 0x008fe20000400000 */
[----:B------:R-:W-:-:S02]  /*1e30*/  FSETP.GEU.AND P2, PT, R5, -126, PT ;  /* 0xc2fc00000500780b */ /* 0x000fc40003f4e000 */
[----:B------:R-:W-:Y:S02]  /*1e40*/  LOP3.LUT R39, R39, 0xffff, RZ, 0xc0, !PT ;  /* 0x0000ffff27277812 */ /* 0x000fe400078ec0ff */
[----:B------:R-:W-:Y:S01]  /*1e50*/  LOP3.LUT R31, R31, 0xffff, RZ, 0xc0, !PT ;  /* 0x0000ffff1f1f7812 */ /* 0x000fe200078ec0ff */
[----:B------:R-:W-:Y:S01]  /*1e60*/  @!P4 FMUL R51, R51, 0.5 ;  /* 0x3f0000003333c820 */ /* 0x000fe20000400000 */
[----:B------:R-:W3:Y:S01]  /*1e70*/  MUFU.EX2 R47, R47 ;  /* 0x0000002f002f7308 */ /* 0x000ee20000000800 */
[----:B--2---:R-:W-:Y:S01]  /*1e80*/  @!P6 FMUL R46, R46, R46 ;  /* 0x0000002e2e2ee220 */ /* 0x004fe20000400000 */
[----:B------:R-:W-:Y:S01]  /*1e90*/  ISETP.GT.U32.AND P6, PT, R7, 0x1, PT ;  /* 0x000000010700780c */ /* 0x000fe20003fc4070 */
[----:B------:R-:W-:Y:S01]  /*1ea0*/  FADD R7, R24, R40 ;  /* 0x0000002818077221 */ /* 0x000fe20000000000 */
[----:B------:R-:W-:Y:S01]  /*1eb0*/  FADD R24, R12, R49 ;  /* 0x000000310c187221 */ /* 0x000fe20000000000 */
[----:B------:R-:W-:Y:S01]  /*1ec0*/  FADD R12, R14, R6 ;  /* 0x000000060e0c7221 */ /* 0x000fe20000000000 */
[----:B------:R-:W-:Y:S01]  /*1ed0*/  FADD R6, R26, R42 ;  /* 0x0000002a1a067221 */ /* 0x000fe20000000000 */
[----:B------:R-:W-:Y:S01]  /*1ee0*/  @!P2 FMUL R5, R5, 0.5 ;  /* 0x3f0000000505a820 */ /* 0x000fe20000400000 */
[----:B------:R-:W2:Y:S01]  /*1ef0*/  MUFU.EX2 R51, R51 ;  /* 0x0000003300337308 */ /* 0x000ea20000000800 */
[----:B----4-:R-:W-:Y:S01]  /*1f00*/  @!P1 FMUL R50, R50, R50 ;  /* 0x0000003232329220 */ /* 0x010fe20000400000 */
[C---:B------:R-:W-:Y:S01]  /*1f10*/  F2FP.SATFINITE.E4M3.F32.PACK_AB_MERGE_C R26, R87.reuse, R26, RZ ;  /* 0x0000001a571a723e */ /* 0x040fe200048070ff */
[----:B------:R-:W-:Y:S01]  /*1f20*/  FADD R14, R16, R43 ;  /* 0x0000002b100e7221 */ /* 0x000fe20000000000 */
[----:B------:R-:W-:Y:S01]  /*1f30*/  FADD R15, R30, R46 ;  /* 0x0000002e1e0f7221 */ /* 0x000fe20000000000 */
[----:B------:R-:W-:Y:S01]  /*1f40*/  FADD R17, R34, R50 ;  /* 0x0000003222117221 */ /* 0x000fe20000000000 */
[----:B------:R-:W-:Y:S01]  /*1f50*/  F2FP.SATFINITE.E4M3.F32.PACK_AB_MERGE_C R40, R87, R40, RZ ;  /* 0x000000285728723e */ /* 0x000fe200048070ff */
[----:B------:R-:W-:Y:S01]  /*1f60*/  FADD R7, R7, R10 ;  /* 0x0000000a07077221 */ /* 0x000fe20000000000 */
[----:B------:R-:W4:Y:S01]  /*1f70*/  MUFU.EX2 R54, R54 ;  /* 0x0000003600367308 */ /* 0x000f220000000800 */
[----:B---3--:R-:W-:Y:S01]  /*1f80*/  @!P5 FMUL R47, R47, R47 ;  /* 0x0000002f2f2fd220 */ /* 0x008fe20000400000 */
[----:B------:R-:W-:Y:S01]  /*1f90*/  F2FP.SATFINITE.E4M3.F32.PACK_AB_MERGE_C R49, R87, R49, RZ ;  /* 0x000000315731723e */ /* 0x000fe200048070ff */
[----:B------:R-:W-:Y:S01]  /*1fa0*/  IMAD.SHL.U32 R10, R27, 0x1000000, RZ ;  /* 0x010000001b0a7824 */ /* 0x000fe200078e00ff */
[C---:B------:R-:W-:Y:S01]  /*1fb0*/  F2FP.SATFINITE.E4M3.F32.PACK_AB_MERGE_C R30, R87.reuse, R30, RZ ;  /* 0x0000001e571e723e */ /* 0x040fe200048070ff */
[----:B------:R-:W-:Y:S01]  /*1fc0*/  FADD R16, R18, R47 ;  /* 0x0000002f12107221 */ /* 0x000fe20000000000 */
[----:B------:R-:W-:Y:S01]  /*1fd0*/  F2FP.SATFINITE.E4M3.F32.PACK_AB_MERGE_C R34, R87, R34, RZ ;  /* 0x000000225722723e */ /* 0x000fe200048070ff */
[----:B------:R-:W-:Y:S01]  /*1fe0*/  IMAD.MOV.U32 R27, RZ, RZ, 0x2130 ;  /* 0x00002130ff1b7424 */ /* 0x000fe200078e00ff */
[----:B------:R-:W3:Y:S01]  /*1ff0*/  MUFU.EX2 R5, R5 ;  /* 0x0000000500057308 */ /* 0x000ee20000000800 */
[----:B--2---:R-:W-:Y:S01]  /*2000*/  @!P4 FMUL R51, R51, R51 ;  /* 0x000000333333c220 */ /* 0x004fe20000400000 */
[----:B------:R-:W-:Y:S01]  /*2010*/  F2FP.SATFINITE.E4M3.F32.PACK_AB_MERGE_C R42, R87, R42, RZ ;  /* 0x0000002a572a723e */ /* 0x000fe200048070ff */
[----:B------:R-:W-:Y:S01]  /*2020*/  FADD R7, R7, R8 ;  /* 0x0000000807077221 */ /* 0x000fe20000000000 */
[----:B------:R-:W-:Y:S01]  /*2030*/  F2FP.SATFINITE.E4M3.F32.PACK_AB_MERGE_C R43, R87, R43, RZ ;  /* 0x0000002b572b723e */ /* 0x000fe200048070ff */
[----:B------:R-:W-:Y:S01]  /*2040*/  FADD R19, R20, R51 ;  /* 0x0000003314137221 */ /* 0x000fe20000000000 */
[----:B------:R-:W-:Y:S01]  /*2050*/  LOP3.LUT R20, R25, 0xffff, RZ, 0xc0, !PT ;  /* 0x0000ffff19147812 */ /* 0x000fe200078ec0ff */
[----:B------:R-:W-:Y:S01]  /*2060*/  IMAD.U32 R25, R34, 0x10000, RZ ;  /* 0x0001000022197824 */ /* 0x000fe200078e00ff */
[C---:B------:R-:W-:Y:S01]  /*2070*/  F2FP.SATFINITE.E4M3.F32.PACK_AB_MERGE_C R46, R87.reuse, R46, RZ ;  /* 0x0000002e572e723e */ /* 0x040fe200048070ff */
[----:B----4-:R-:W-:Y:S01]  /*2080*/  @!P3 FMUL R54, R54, R54 ;  /* 0x000000363636b220 */ /* 0x010fe20000400000 */
[C---:B------:R-:W-:Y:S01]  /*2090*/  F2FP.SATFINITE.E4M3.F32.PACK_AB_MERGE_C R47, R87.reuse, R47, RZ ;  /* 0x0000002f572f723e */ /* 0x040fe200048070ff */
[----:B------:R-:W-:Y:S01]  /*20a0*/  FADD R6, R6, R17 ;  /* 0x0000001106067221 */ /* 0x000fe20000000000 */
[C---:B------:R-:W-:Y:S01]  /*20b0*/  F2FP.SATFINITE.E4M3.F32.PACK_AB_MERGE_C R50, R87.reuse, R50, RZ ;  /* 0x000000325732723e */ /* 0x040fe200048070ff */
[----:B------:R-:W-:Y:S01]  /*20c0*/  FADD R18, R38, R54 ;  /* 0x0000003626127221 */ /* 0x000fe20000000000 */
[C---:B------:R-:W-:Y:S01]  /*20d0*/  F2FP.SATFINITE.E4M3.F32.PACK_AB_MERGE_C R38, R87.reuse, R38, RZ ;  /* 0x000000265726723e */ /* 0x040fe200048070ff */
[----:B------:R-:W-:Y:S01]  /*20e0*/  IMAD.U32 R37, R46, 0x10000, RZ ;  /* 0x000100002e257824 */ /* 0x000fe200078e00ff */
[----:B------:R-:W-:Y:S01]  /*20f0*/  F2FP.SATFINITE.E4M3.F32.PACK_AB_MERGE_C R51, R87, R51, RZ ;  /* 0x000000335733723e */ /* 0x000fe200048070ff */
[----:B---3--:R-:W-:Y:S01]  /*2100*/  @!P2 FMUL R5, R5, R5 ;  /* 0x000000050505a220 */ /* 0x008fe20000400000 */
[C---:B------:R-:W-:Y:S01]  /*2110*/  F2FP.SATFINITE.E4M3.F32.PACK_AB_MERGE_C R54, R87.reuse, R54, RZ ;  /* 0x000000365736723e */ /* 0x040fe200048070ff */
[----:B------:R-:W-:Y:S01]  /*2120*/  IMAD.U32 R29, R38, 0x10000, RZ ;  /* 0x00010000261d7824 */ /* 0x000fe200078e00ff */
[----:B------:R-:W-:Y:S01]  /*2130*/  PRMT R20, R20, 0x7604, R23 ;  /* 0x0000760414147816 */ /* 0x000fe20000000017 */
[----:B------:R-:W-:Y:S01]  /*2140*/  FADD R21, R22, R5 ;  /* 0x0000000516157221 */ /* 0x000fe20000000000 */
[C---:B------:R-:W-:Y:S01]  /*2150*/  F2FP.SATFINITE.E4M3.F32.PACK_AB_MERGE_C R22, R87.reuse, R22, RZ ;  /* 0x000000165716723e */ /* 0x040fe200048070ff */
[----:B------:R-:W-:Y:S01]  /*2160*/  IMAD.U32 R23, R30, 0x10000, RZ ;  /* 0x000100001e177824 */ /* 0x000fe200078e00ff */
[----:B------:R-:W-:Y:S01]  /*2170*/  F2FP.SATFINITE.E4M3.F32.PACK_AB_MERGE_C R87, R87, R5, RZ ;  /* 0x000000055757723e */ /* 0x000fe200048070ff */
[----:B------:R-:W-:Y:S01]  /*2180*/  IMAD.U32 R5, R26, 0x10000, RZ ;  /* 0x000100001a057824 */ /* 0x000fe200078e00ff */
[----:B------:R-:W-:Y:S01]  /*2190*/  LOP3.LUT R22, R22, 0xffff, RZ, 0xc0, !PT ;  /* 0x0000ffff16167812 */ /* 0x000fe200078ec0ff */
[----:B------:R-:W-:Y:S01]  /*21a0*/  FADD R15, R15, R18 ;  /* 0x000000120f0f7221 */ /* 0x000fe20000000000 */
[----:B------:R-:W-:Y:S01]  /*21b0*/  LOP3.LUT R40, R40, 0xff, RZ, 0xc0, !PT ;  /* 0x000000ff28287812 */ /* 0x000fe200078ec0ff */
[----:B------:R-:W-:Y:S01]  /*21c0*/  IMAD.MOV.U32 R8, RZ, RZ, 0x3276 ;  /* 0x00003276ff087424 */ /* 0x000fe200078e00ff */
[----:B------:R-:W-:Y:S01]  /*21d0*/  LOP3.LUT R5, R20, 0xff0000, R5, 0xf8, !PT ;  /* 0x00ff000014057812 */ /* 0x000fe200078ef805 */
[----:B------:R-:W-:Y:S01]  /*21e0*/  IMAD.SHL.U32 R22, R22, 0x1000000, RZ ;  /* 0x0100000016167824 */ /* 0x000fe200078e00ff */
[----:B------:R-:W-:Y:S01]  /*21f0*/  PRMT R32, R33, 0x7604, R32 ;  /* 0x0000760421207816 */ /* 0x000fe20000000020 */
[----:B------:R-:W-:Y:S01]  /*2200*/  IMAD.U32 R33, R42, 0x10000, RZ ;  /* 0x000100002a217824 */ /* 0x000fe200078e00ff */
[----:B------:R-:W-:Y:S01]  /*2210*/  LOP3.LUT R48, R48, 0xff, RZ, 0xc0, !PT ;  /* 0x000000ff30307812 */ /* 0x000fe200078ec0ff */
[----:B------:R-:W-:Y:S01]  /*2220*/  IMAD.SHL.U32 R20, R31, 0x1000000, RZ ;  /* 0x010000001f147824 */ /* 0x000fe200078e00ff */
[----:B------:R-:W-:Y:S01]  /*2230*/  LOP3.LUT R49, R49, 0xffff, RZ, 0xc0, !PT ;  /* 0x0000ffff31317812 */ /* 0x000fe200078ec0ff */
[----:B------:R-:W-:Y:S01]  /*2240*/  FADD R9, R9, R24 ;  /* 0x0000001809097221 */ /* 0x000fe20000000000 */
[----:B------:R-:W-:Y:S01]  /*2250*/  LOP3.LUT R29, R36, 0xff0000, R29, 0xf8, !PT ;  /* 0x00ff0000241d7812 */ /* 0x000fe200078ef81d */
[----:B------:R-:W-:Y:S01]  /*2260*/  FADD R12, R11, R12 ;  /* 0x0000000c0b0c7221 */ /* 0x000fe20000000000 */
[----:B------:R-:W-:Y:S01]  /*2270*/  LOP3.LUT R43, R43, 0xffff, RZ, 0xc0, !PT ;  /* 0x0000ffff2b2b7812 */ /* 0x000fe200078ec0ff */
[----:B------:R-:W-:Y:S01]  /*2280*/  FADD R14, R14, R19 ;  /* 0x000000130e0e7221 */ /* 0x000fe20000000000 */
[----:B------:R-:W-:Y:S01]  /*2290*/  LOP3.LUT R47, R47, 0xffff, RZ, 0xc0, !PT ;  /* 0x0000ffff2f2f7812 */ /* 0x000fe200078ec0ff */
[----:B------:R-:W-:Y:S01]  /*22a0*/  FADD R21, R16, R21 ;  /* 0x0000001510157221 */ /* 0x000fe20000000000 */
[----:B------:R-:W-:Y:S01]  /*22b0*/  PRMT R40, R41, 0x7604, R40 ;  /* 0x0000760429287816 */ /* 0x000fe20000000028 */
[----:B------:R-:W-:Y:S01]  /*22c0*/  IMAD.U32 R41, R54, 0x10000, RZ ;  /* 0x0001000036297824 */ /* 0x000fe200078e00ff */
[----:B------:R-:W-:Y:S01]  /*22d0*/  LOP3.LUT R5, R5, R10, RZ, 0xfc, !PT ;  /* 0x0000000a05057212 */ /* 0x000fe200078efcff */
[----:B------:R-:W-:Y:S01]  /*22e0*/  IMAD.SHL.U32 R10, R35, 0x1000000, RZ ;  /* 0x01000000230a7824 */ /* 0x000fe200078e00ff */
[----:B------:R-:W-:Y:S01]  /*22f0*/  LOP3.LUT R87, R87, 0xffff, RZ, 0xc0, !PT ;  /* 0x0000ffff57577812 */ /* 0x000fe200078ec0ff */
[----:B------:R-:W-:Y:S01]  /*2300*/  IMAD.SHL.U32 R26, R47, 0x1000000, RZ ;  /* 0x010000002f1a7824 */ /* 0x000fe200078e00ff */
[----:B------:R-:W-:Y:S01]  /*2310*/  PRMT R44, R45, 0x7604, R44 ;  /* 0x000076042d2c7816 */ /* 0x000fe2000000002c */
[----:B------:R-:W-:Y:S01]  /*2320*/  FADD R15, R6, R15 ;  /* 0x0000000f060f7221 */ /* 0x000fe20000000000 */
[----:B------:R-:W-:Y:S01]  /*2330*/  PRMT R52, R39, 0x7604, R52 ;  /* 0x0000760427347816 */ /* 0x000fe20000000034 */
[----:B------:R-:W-:Y:S01]  /*2340*/  IMAD.U32 R39, R50, 0x10000, RZ ;  /* 0x0001000032277824 */ /* 0x000fe200078e00ff */
[----:B------:R-:W-:Y:S01]  /*2350*/  LOP3.LUT R51, R51, 0xffff, RZ, 0xc0, !PT ;  /* 0x0000ffff33337812 */ /* 0x000fe200078ec0ff */
[----:B------:R-:W-:Y:S01]  /*2360*/  IMAD.SHL.U32 R30, R87, 0x1000000, RZ ;  /* 0x01000000571e7824 */ /* 0x000fe200078e00ff */
[----:B------:R-:W-:Y:S01]  /*2370*/  LOP3.LUT R25, R32, 0xff0000, R25, 0xf8, !PT ;  /* 0x00ff000020197812 */ /* 0x000fe200078ef819 */
[----:B------:R-:W-:Y:S01]  /*2380*/  FADD R12, R9, R12 ;  /* 0x0000000c090c7221 */ /* 0x000fe20000000000 */
[----:B------:R-:W-:Y:S01]  /*2390*/  PRMT R48, R49, 0x7604, R48 ;  /* 0x0000760431307816 */ /* 0x000fe20000000030 */
[----:B------:R-:W-:Y:S01]  /*23a0*/  FADD R14, R14, R21 ;  /* 0x000000150e0e7221 */ /* 0x000fe20000000000 */
[----:B------:R-:W-:Y:S01]  /*23b0*/  LOP3.LUT R23, R28, 0xff0000, R23, 0xf8, !PT ;  /* 0x00ff00001c177812 */ /* 0x000fe200078ef817 */
[----:B------:R-:W-:Y:S01]  /*23c0*/  IMAD.SHL.U32 R28, R51, 0x1000000, RZ ;  /* 0x01000000331c7824 */ /* 0x000fe200078e00ff */
[----:B------:R-:W-:Y:S01]  /*23d0*/  LOP3.LUT R29, R29, R22, RZ, 0xfc, !PT ;  /* 0x000000161d1d7212 */ /* 0x000fe200078efcff */
[----:B------:R-:W-:Y:S01]  /*23e0*/  IMAD.SHL.U32 R22, R43, 0x1000000, RZ ;  /* 0x010000002b167824 */ /* 0x000fe200078e00ff */
[----:B------:R-:W-:Y:S01]  /*23f0*/  LOP3.LUT R33, R40, 0xff0000, R33, 0xf8, !PT ;  /* 0x00ff000028217812 */ /* 0x000fe200078ef821 */
[----:B------:R-:W-:Y:S01]  /*2400*/  FADD R7, R7, R12 ;  /* 0x0000000c07077221 */ /* 0x000fe20000000000 */
[----:B------:R-:W-:-:S02]  /*2410*/  LOP3.LUT R37, R44, 0xff0000, R37, 0xf8, !PT ;  /* 0x00ff00002c257812 */ /* 0x000fc400078ef825 */
[----:B------:R-:W-:Y:S02]  /*2420*/  LOP3.LUT R41, R52, 0xff0000, R41, 0xf8, !PT ;  /* 0x00ff000034297812 */ /* 0x000fe400078ef829 */
[----:B------:R-:W-:Y:S01]  /*2430*/  LOP3.LUT R10, R25, R10, RZ, 0xfc, !PT ;  /* 0x0000000a190a7212 */ /* 0x000fe200078efcff */
[----:B------:R-:W-:Y:S01]  /*2440*/  IMAD.MOV.U32 R25, RZ, RZ, 0x3021 ;  /* 0x00003021ff197424 */ /* 0x000fe200078e00ff */
[----:B------:R-:W-:Y:S02]  /*2450*/  LOP3.LUT R39, R48, 0xff0000, R39, 0xf8, !PT ;  /* 0x00ff000030277812 */ /* 0x000fe400078ef827 */
[----:B------:R-:W-:Y:S02]  /*2460*/  LOP3.LUT R20, R23, R20, RZ, 0xfc, !PT ;  /* 0x0000001417147212 */ /* 0x000fe400078efcff */
[----:B------:R-:W-:Y:S02]  /*2470*/  LOP3.LUT R22, R33, R22, RZ, 0xfc, !PT ;  /* 0x0000001621167212 */ /* 0x000fe400078efcff */
[----:B------:R-:W-:-:S02]  /*2480*/  LOP3.LUT R37, R37, R26, RZ, 0xfc, !PT ;  /* 0x0000001a25257212 */ /* 0x000fc400078efcff */
[----:B------:R-:W-:Y:S02]  /*2490*/  LOP3.LUT R41, R41, R30, RZ, 0xfc, !PT ;  /* 0x0000001e29297212 */ /* 0x000fe400078efcff */
[----:B------:R-:W-:Y:S02]  /*24a0*/  LOP3.LUT R28, R39, R28, RZ, 0xfc, !PT ;  /* 0x0000001c271c7212 */ /* 0x000fe400078efcff */
[----:B------:R-:W-:Y:S02]  /*24b0*/  SEL R26, R20, R5, P6 ;  /* 0x00000005141a7207 */ /* 0x000fe40003000000 */
[----:B------:R-:W-:Y:S02]  /*24c0*/  SEL R23, R5, R20, P6 ;  /* 0x0000001405177207 */ /* 0x000fe40003000000 */
[----:B------:R-:W-:Y:S02]  /*24d0*/  SEL R30, R29, R10, P6 ;  /* 0x0000000a1d1e7207 */ /* 0x000fe40003000000 */
[----:B------:R-:W-:-:S02]  /*24e0*/  SHF.R.U32.HI R5, RZ, R0, R25 ;  /* 0x00000000ff057219 */ /* 0x000fc40000011619 */
[----:B------:R-:W-:Y:S02]  /*24f0*/  SHF.R.U32.HI R20, RZ, R0, R27 ;  /* 0x00000000ff147219 */ /* 0x000fe4000001161b */
[----:B------:R-:W-:Y:S02]  /*2500*/  SEL R29, R10, R29, P6 ;  /* 0x0000001d0a1d7207 */ /* 0x000fe40003000000 */
[----:B------:R-:W-:Y:S02]  /*2510*/  SEL R10, R37, R22, P6 ;  /* 0x00000016250a7207 */ /* 0x000fe40003000000 */
[----:B------:R-:W-:Y:S02]  /*2520*/  SEL R37, R22, R37, P6 ;  /* 0x0000002516257207 */ /* 0x000fe40003000000 */
[----:B------:R-:W-:Y:S02]  /*2530*/  SEL R22, R41, R28, P6 ;  /* 0x0000001c29167207 */ /* 0x000fe40003000000 */
[----:B------:R-:W-:-:S02]  /*2540*/  LOP3.LUT R5, R5, 0xf, RZ, 0xc0, !PT ;  /* 0x0000000f05057812 */ /* 0x000fc400078ec0ff */
[----:B------:R-:W-:Y:S02]  /*2550*/  LOP3.LUT R20, R20, 0xf, RZ, 0xc0, !PT ;  /* 0x0000000f14147812 */ /* 0x000fe400078ec0ff */
[----:B------:R-:W-:Y:S01]  /*2560*/  SEL R41, R28, R41, P6 ;  /* 0x000000291c297207 */ /* 0x000fe20003000000 */
[----:B------:R-:W-:Y:S01]  /*2570*/  SHFL.IDX PT, R26, R26, R5, 0x1c1f ;  /* 0x001c1f051a1a7589 */ /* 0x000fe200000e0000 */
[----:B------:R-:W-:Y:S01]  /*2580*/  SEL R6, R8, 0x7632, P6 ;  /* 0x0000763208067807 */ /* 0x000fe20003000000 */
[----:B------:R-:W-:Y:S02]  /*2590*/  FADD R8, R15, R14 ;  /* 0x0000000e0f087221 */ /* 0x000fe40000000000 */
[----:B------:R-:W2:Y:S04]  /*25a0*/  SHFL.IDX PT, R23, R23, R20, 0x1c1f ;  /* 0x001c1f1417177589 */ /* 0x000ea800000e0000 */
[----:B------:R-:W-:Y:S04]  /*25b0*/  SHFL.IDX PT, R10, R10, R5, 0x1c1f ;  /* 0x001c1f050a0a7589 */ /* 0x000fe800000e0000 */
[----:B------:R-:W3:Y:S04]  /*25c0*/  SHFL.IDX PT, R37, R37, R20, 0x1c1f ;  /* 0x001c1f1425257589 */ /* 0x000ee800000e0000 */
[----:B------:R-:W-:Y:S04]  /*25d0*/  SHFL.IDX PT, R30, R30, R5, 0x1c1f ;  /* 0x001c1f051e1e7589 */ /* 0x000fe800000e0000 */
[----:B------:R-:W4:Y:S04]  /*25e0*/  SHFL.IDX PT, R29, R29, R20, 0x1c1f ;  /* 0x001c1f141d1d7589 */ /* 0x000f2800000e0000 */
[----:B------:R5:W-:Y:S04]  /*25f0*/  SHFL.IDX PT, R22, R22, R5, 0x1c1f ;  /* 0x001c1f0516167589 */ /* 0x000be800000e0000 */
[----:B------:R-:W1:Y:S01]  /*2600*/  SHFL.IDX PT, R41, R41, R20, 0x1c1f ;  /* 0x001c1f1429297589 */ /* 0x000e6200000e0000 */
[----:B--2---:R-:W-:Y:S01]  /*2610*/  PRMT R25, R26, R6, R23 ;  /* 0x000000061a197216 */ /* 0x004fe20000000017 */
[----:B-----5:R-:W-:-:S05]  /*2620*/  IMAD.MOV.U32 R5, RZ, RZ, 0x1054 ;  /* 0x00001054ff057424 */ /* 0x020fca00078e00ff */
[----:B------:R-:W-:-:S04]  /*2630*/  SEL R5, R5, 0x5410, P6 ;  /* 0x0000541005057807 */ /* 0x000fc80003000000 */
[-C--:B------:R-:W-:Y:S02]  /*2640*/  PRMT R24, R26, R5.reuse, R23 ;  /* 0x000000051a187216 */ /* 0x080fe40000000017 */
[-C--:B---3--:R-:W-:Y:S02]  /*2650*/  PRMT R36, R10, R5.reuse, R37 ;  /* 0x000000050a247216 */ /* 0x088fe40000000025 */
[CCC-:B----4-:R-:W-:Y:S02]  /*2660*/  PRMT R26, R30.reuse, R5.reuse, R29.reuse ;  /* 0x000000051e1a7216 */ /* 0x1d0fe4000000001d */
[-C--:B------:R-:W-:Y:S02]  /*2670*/  PRMT R27, R30, R6.reuse, R29 ;  /* 0x000000061e1b7216 */ /* 0x080fe4000000001d */
[----:B------:R-:W-:Y:S02]  /*2680*/  PRMT R37, R10, R6, R37 ;  /* 0x000000060a257216 */ /* 0x000fe40000000025 */
[----:B-1----:R-:W-:-:S02]  /*2690*/  PRMT R38, R22, R5, R41 ;  /* 0x0000000516267216 */ /* 0x002fc40000000029 */
[----:B------:R-:W-:Y:S01]  /*26a0*/  PRMT R39, R22, R6, R41 ;  /* 0x0000000616277216 */ /* 0x000fe20000000029 */
[----:B------:R-:W-:Y:S06]  /*26b0*/  @!P0 BRA `(.L_x_19) ;  /* 0x0000000000048947 */ /* 0x000fec0003800000 */
[----:B------:R-:W-:Y:S01]  /*26c0*/  BPT.TRAP 0x1 ;  /* 0x000000040000795c */ /* 0x000fe20000300000 */
.L_x_19:
[----:B------:R-:W1:Y:S02]  /*26d0*/  SYNCS.PHASECHK.TRANS64.TRYWAIT P1, [UR37+0x7008], R2 ;  /* 0x00700802ff0075a7 */ /* 0x000e640008020165 */
[----:B-1----:R-:W-:Y:S05]  /*26e0*/  @!P1 BRA `(.L_x_20) ;  /* 0x0000004400449947 */ /* 0x002fea0003800000 */
.L_x_91:
[----:B------:R-:W-:Y:S01]  /*26f0*/  UIADD3 UR6, UR12, 0x100, URZ ;  /* 0x000001000c067890 */ /* 0x000fe2000fffe03f */
[----:B------:R-:W-:Y:S01]  /*2700*/  WARPGROUP.ARRIVE ;  /* 0x00000000000079c5 */ /* 0x000fe20000000000 */
[----:B------:R-:W-:-:S07]  /*2710*/  UMOV UR7, 0x80000020 ;  /* 0x8000002000077882 */ /* 0x000fce0000000000 */
[----:B------:R-:W-:Y:S01]  /*2720*/  QGMMA.64x64x32.F32.E4M3.E4M3 R56, R24, gdesc[UR4], RZ, !UPT, gsb0 ;  /* 0x00e0000418387df3 */ /* 0x000fe2000c0008ff */
[----:B------:R-:W-:Y:S01]  /*2730*/  UIADD3 UR6, UR12, 0x102, URZ ;  /* 0x000001020c067890 */ /* 0x000fe2000fffe03f */
[----:B------:R-:W-:Y:S01]  /*2740*/  UMOV UR7, 0x80000020 ;  /* 0x8000002000077882 */ /* 0x000fe20000000000 */
[----:B------:R-:W-:Y:S02]  /*2750*/  WARPGROUP.DEPBAR.LE gsb0, 0x0 ;  /* 0x00008000000079c5 */ /* 0x000fe40000010000 */
[----:B------:R-:W-:-:S06]  /*2760*/  WARPGROUP.ARRIVE ;  /* 0x00000000000079c5 */ /* 0x000fcc0000000000 */
[----:B------:R-:W-:Y:S03]  /*2770*/  QGMMA.64x64x32.F32.E4M3.E4M3 R56, R36, gdesc[UR4], R56, gsb0 ;  /* 0x00e0000424387df3 */ /* 0x000fe60008000838 */
[----:B------:R-:W-:Y:S02]  /*2780*/  WARPGROUP.DEPBAR.LE gsb0, 0x0 ;  /* 0x00008000000079c5 */ /* 0x000fe40000010000 */
[----:B------:R-:W-:Y:S05]  /*2790*/  @!P0 BRA `(.L_x_21) ;  /* 0x0000000000048947 */ /* 0x000fea0003800000 */
[----:B------:R-:W-:Y:S01]  /*27a0*/  BPT.TRAP 0x1 ;  /* 0x000000040000795c */ /* 0x000fe20000300000 */
.L_x_21:
[----:B------:R-:W-:Y:S02]  /*27b0*/  UISETP.EQ.AND UP0, UPT, UR36, URZ, !UP0 ;  /* 0x0000003f2400728c */ /* 0x000fe4000c702270 */
[----:B------:R-:W-:Y:S02]  /*27c0*/  UIADD3 UR6, UR37, 0x7028, URZ ;  /* 0x0000702825067890 */ /* 0x000fe4000fffe03f */
[----:B------:R-:W-:Y:S02]  /*27d0*/  USEL UR7, URZ, 0x1, !UP0 ;  /* 0x000000013f077887 */ /* 0x000fe4000c000000 */
[----:B------:R-:W-:Y:S02]  /*27e0*/  UPRMT UR6, URZ, 0x654, UR6 ;  /* 0x000006543f067896 */ /* 0x000fe40008000006 */
[----:B------:R-:W-:-:S04]  /*27f0*/  USEL UR7, UR7, 0x2, UP1 ;  /* 0x0000000207077887 */ /* 0x000fc80008800000 */
[----:B------:R-:W-:-:S03]  /*2800*/  UISETP.GT.U32.AND UP0, UPT, UR7, 0x1, UPT ;  /* 0x000000010700788c */ /* 0x000fc6000bf04070 */
[----:B------:R-:W-:Y:S03]  /*2810*/  SYNCS.ARRIVE.TRANS64.RED.A1T0 RZ, [UR6], RZ ;  /* 0x000000ffffff79a7 */ /* 0x000fe60008100406 */
[----:B------:R-:W-:-:S13]  /*2820*/  PLOP3.LUT P1, PT, PT, PT, UP0, 0x80, 0x0 ;  /* 0x000000000000781c */ /* 0x000fda0003f2f008 */
[----:B------:R-:W-:Y:S05]  /*2830*/  @P1 BRA `(.L_x_22) ;  /* 0x0000000000041947 */ /* 0x000fea0003800000 */
[----:B------:R-:W-:Y:S01]  /*2840*/  BPT.TRAP 0x1 ;  /* 0x000000040000795c */ /* 0x000fe20000300000 */
.L_x_22:
[----:B-1----:R-:W1:Y:S02]  /*2850*/  LDC R2, c[0x0][0x28c] ;  /* 0x0000a300ff027b82 */ /* 0x002e640000000800 */
[----:B-1----:R-:W-:-:S13]  /*2860*/  ISETP.GE.AND P2, PT, R2, 0x41, PT ;  /* 0x000000410200780c */ /* 0x002fda0003f46270 */
[----:B------:R-:W-:Y:S05]  /*2870*/  @!P2 BRA `(.L_x_23) ;  /* 0x0000001c00b0a947 */ /* 0x000fea0003800000 */
[----:B------:R-:W-:Y:S01]  /*2880*/  VIADD R2, R2, 0x3f ;  /* 0x0000003f02027836 */ /* 0x000fe20000000000 */
[----:B------:R-:W-:Y:S01]  /*2890*/  UMOV UR13, 0x2 ;  /* 0x00000002000d7882 */ /* 0x000fe20000000000 */
[----:B------:R-:W-:Y:S01]  /*28a0*/  IMAD.MOV.U32 R11, RZ, RZ, R3 ;  /* 0x000000ffff0b7224 */ /* 0x000fe200078e0003 */
[----:B------:R-:W-:Y:S01]  /*28b0*/  UMOV UR14, 0x1 ;  /* 0x00000001000e7882 */ /* 0x000fe20000000000 */
[----:B------:R-:W-:Y:S01]  /*28c0*/  IMAD.MOV.U32 R13, RZ, RZ, R4 ;  /* 0x000000ffff0d7224 */ /* 0x000fe200078e0004 */
[----:B------:R-:W-:Y:S01]  /*28d0*/  SHF.R.S32.HI R9, RZ, 0x1f, R2 ;  /* 0x0000001fff097819 */ /* 0x000fe20000011402 */
[----:B------:R-:W-:-:S03]  /*28e0*/  ULDC UR15, c[0x0][0x604] ;  /* 0x00018100000f7ab9 */ /* 0x000fc60000000800 */
[----:B------:R-:W-:Y:S01]  /*28f0*/  LEA.HI R2, R9, R2, RZ, 0x6 ;  /* 0x0000000209027211 */ /* 0x000fe200078f30ff */
[----:B------:R-:W-:-:S03]  /*2900*/  IMAD.MOV.U32 R9, RZ, RZ, RZ ;  /* 0x000000ffff097224 */ /* 0x000fc600078e00ff */
[----:B------:R-:W-:-:S07]  /*2910*/  SHF.R.S32.HI R2, RZ, 0x6, R2 ;  /* 0x00000006ff027819 */ /* 0x000fce0000011402 */
.L_x_34:
[----:B------:R-:W-:-:S13]  /*2920*/  PLOP3.LUT P3, PT, PT, PT, UP1, 0x80, 0x0 ;  /* 0x000000000000781c */ /* 0x000fda0003f6f018 */
[----:B-1----:R-:W-:Y:S05]  /*2930*/  @!P3 BRA `(.L_x_24) ;  /* 0x000000000004b947 */ /* 0x002fea0003800000 */
[----:B------:R-:W-:Y:S01]  /*2940*/  BPT.TRAP 0x1 ;  /* 0x000000040000795c */ /* 0x000fe20000300000 */
.L_x_24:
[----:B------:R-:W-:Y:S01]  /*2950*/  ULEA UR6, UR13, UR37, 0x3 ;  /* 0x000000250d067291 */ /* 0x000fe2000f8e183f */
[----:B------:R-:W-:-:S08]  /*2960*/  SHF.L.U32 R3, R9, 0x1f, RZ ;  /* 0x0000001f09037819 */ /* 0x000fd000000006ff */
[----:B------:R-:W1:Y:S02]  /*2970*/  SYNCS.PHASECHK.TRANS64.TRYWAIT P2, [UR6+0x7000], R3 ;  /* 0x00700003ff0075a7 */ /* 0x000e640008040146 */
[----:B-1----:R-:W-:Y:S05]  /*2980*/  @!P2 BRA `(.L_x_25) ;  /* 0x0000004000b4a947 */ /* 0x002fea0003800000 */
.L_x_92:
[----:B------:R-:W-:Y:S01]  /*2990*/  ULEA UR6, UR13, UR12, 0x8 ;  /* 0x0000000c0d067291 */ /* 0x000fe2000f8e403f */
[----:B------:R-:W-:Y:S01]  /*29a0*/  WARPGROUP.ARRIVE ;  /* 0x00000000000079c5 */ /* 0x000fe20000000000 */
[----:B------:R-:W-:Y:S01]  /*29b0*/  UMOV UR7, 0x80000020 ;  /* 0x8000002000077882 */ /* 0x000fe20000000000 */
[----:B------:R-:W-:Y:S01]  /*29c0*/  UMOV UR11, 0x80000020 ;  /* 0x80000020000b7882 */ /* 0x000fe20000000000 */
[----:B------:R-:W-:Y:S02]  /*29d0*/  UIADD3 UR10, UR6, 0x2, URZ ;  /* 0x00000002060a7890 */ /* 0x000fe4000fffe03f */
[----:B------:R-:W-:-:S03]  /*29e0*/  UIADD3 UR13, UR13, 0x1, URZ ;  /* 0x000000010d0d7890 */ /* 0x000fc6000fffe03f */
[----:B------:R-:W-:Y:S01]  /*29f0*/  QGMMA.64x64x32.F32.E4M3.E4M3 R24, gdesc[UR4], RZ, !UPT, gsb0 ;  /* 0x00e00000041879f3 */ /* 0x000fe2000c0008ff */
[----:B------:R-:W-:-:S04]  /*2a00*/  UISETP.NE.AND UP0, UPT, UR13, 0x5, UPT ;  /* 0x000000050d00788c */ /* 0x000fc8000bf05270 */
[----:B------:R-:W-:Y:S02]  /*2a10*/  USEL UR6, URZ, 0x1, UP0 ;  /* 0x000000013f067887 */ /* 0x000fe40008000000 */
[----:B------:R-:W-:-:S04]  /*2a20*/  USEL UR13, UR13, URZ, UP0 ;  /* 0x0000003f0d0d7287 */ /* 0x000fc80008000000 */
[----:B------:R-:W-:Y:S01]  /*2a30*/  LOP3.LUT R9, R9, UR6, RZ, 0x3c, !PT ;  /* 0x0000000609097c12 */ /* 0x000fe2000f8e3cff */
[----:B------:R-:W-:Y:S02]  /*2a40*/  WARPGROUP.DEPBAR.LE gsb0, 0x0 ;  /* 0x00008000000079c5 */ /* 0x000fe40000010000 */
[----:B------:R-:W-:-:S06]  /*2a50*/  WARPGROUP.ARRIVE ;  /* 0x00000000000079c5 */ /* 0x000fcc0000000000 */
[----:B------:R-:W-:Y:S03]  /*2a60*/  QGMMA.64x64x32.F32.E4M3.E4M3 R24, gdesc[UR8], R24, gsb0 ;  /* 0x00e00000081879f3 */ /* 0x000fe60008000818 */
[----:B------:R-:W-:Y:S02]  /*2a70*/  WARPGROUP.DEPBAR.LE gsb0, 0x0 ;  /* 0x00008000000079c5 */ /* 0x000fe40000010000 */
[----:B------:R-:W-:Y:S05]  /*2a80*/  @!P3 BRA `(.L_x_26) ;  /* 0x000000000004b947 */ /* 0x000fea0003800000 */
[----:B------:R-:W-:Y:S01]  /*2a90*/  BPT.TRAP 0x1 ;  /* 0x000000040000795c */ /* 0x000fe20000300000 */
.L_x_26:
[----:B-1----:R-:W-:Y:S01]  /*2aa0*/  FMNMX R4, R24, R11, !PT ;  /* 0x0000000b18047209 */ /* 0x002fe20007800000 */
[----:B------:R-:W-:Y:S01]  /*2ab0*/  ULEA UR6, UR13, UR37, 0x3 ;  /* 0x000000250d067291 */ /* 0x000fe2000f8e183f */
[----:B------:R-:W-:Y:S02]  /*2ac0*/  FMNMX R16, R26, R13, !PT ;  /* 0x0000000d1a107209 */ /* 0x000fe40007800000 */
[----:B------:R-:W-:Y:S02]  /*2ad0*/  FMNMX R3, R25, R4, !PT ;  /* 0x0000000419037209 */ /* 0x000fe40007800000 */
[----:B------:R-:W-:Y:S02]  /*2ae0*/  FMNMX R15, R27, R16, !PT ;  /* 0x000000101b0f7209 */ /* 0x000fe40007800000 */
        /* <DEDUP_REMOVED lines=14> */
[----:B------:R-:W1:Y:S02]  /*2bd0*/  SHFL.BFLY PT, R3, R4, 0x1, 0x1f ;  /* 0x0c201f0004037f89 */ /* 0x000e6400000e0000 */
[----:B-1----:R-:W-:Y:S02]  /*2be0*/  FMNMX R10, R4, R3, !PT ;  /* 0x00000003040a7209 */ /* 0x002fe40007800000 */
[----:B------:R-:W-:-:S03]  /*2bf0*/  FMNMX R4, R30, R15, !PT ;  /* 0x0000000f1e047209 */ /* 0x000fc60007800000 */
[----:B------:R-:W1:Y:S01]  /*2c00*/  SHFL.BFLY PT, R3, R10, 0x2, 0x1f ;  /* 0x0c401f000a037f89 */ /* 0x000e6200000e0000 */
[----:B------:R-:W-:-:S04]  /*2c10*/  FMNMX R15, R31, R4, !PT ;  /* 0x000000041f0f7209 */ /* 0x000fc80007800000 */
[----:B------:R-:W-:-:S04]  /*2c20*/  FMNMX R4, R34, R15, !PT ;  /* 0x0000000f22047209 */ /* 0x000fc80007800000 */
[----:B------:R-:W-:-:S04]  /*2c30*/  FMNMX R15, R35, R4, !PT ;  /* 0x00000004230f7209 */ /* 0x000fc80007800000 */
[----:B------:R-:W-:-:S04]  /*2c40*/  FMNMX R4, R38, R15, !PT ;  /* 0x0000000f26047209 */ /* 0x000fc80007800000 */
[----:B------:R-:W-:-:S04]  /*2c50*/  FMNMX R15, R39, R4, !PT ;  /* 0x00000004270f7209 */ /* 0x000fc80007800000 */
[----:B------:R-:W-:Y:S02]  /*2c60*/  FMNMX R4, R42, R15, !PT ;  /* 0x0000000f2a047209 */ /* 0x000fe40007800000 */
[----:B-1----:R-:W-:Y:S02]  /*2c70*/  FMNMX R3, R10, R3, !PT ;  /* 0x000000030a037209 */ /* 0x002fe40007800000 */
[----:B------:R-:W-:Y:S02]  /*2c80*/  FMNMX R15, R43, R4, !PT ;  /* 0x000000042b0f7209 */ /* 0x000fe40007800000 */
[C---:B------:R-:W-:Y:S02]  /*2c90*/  FSETP.NEU.AND P2, PT, R3.reuse, -INF , PT ;  /* 0xff8000000300780b */ /* 0x040fe40003f4d000 */
[----:B------:R-:W-:Y:S02]  /*2ca0*/  FMNMX R4, R46, R15, !PT ;  /* 0x0000000f2e047209 */ /* 0x000fe40007800000 */
[----:B------:R-:W-:-:S02]  /*2cb0*/  FSEL R12, R3, RZ, P2 ;  /* 0x000000ff030c7208 */ /* 0x000fc40001000000 */
[----:B------:R-:W-:-:S03]  /*2cc0*/  FMNMX R15, R47, R4, !PT ;  /* 0x000000042f0f7209 */ /* 0x000fc60007800000 */
[----:B------:R-:W-:Y:S01]  /*2cd0*/  FMUL R14, R12, UR15 ;  /* 0x0000000f0c0e7c20 */ /* 0x000fe20008400000 */
[----:B------:R-:W-:Y:S01]  /*2ce0*/  FMNMX R4, R50, R15, !PT ;  /* 0x0000000f32047209 */ /* 0x000fe20007800000 */
[----:B------:R-:W-:-:S02]  /*2cf0*/  FADD R12, -R12, R11 ;  /* 0x0000000b0c0c7221 */ /* 0x000fc40000000100 */
[--C-:B------:R-:W-:Y:S01]  /*2d00*/  FFMA R28, R28, UR15, -R14.reuse ;  /* 0x0000000f1c1c7c23 */ /* 0x100fe2000800080e */
[----:B------:R-:W-:-:S01]  /*2d10*/  FFMA R29, R29, UR15, -R14 ;  /* 0x0000000f1d1d7c23 */ /* 0x000fc2000800080e */
[--C-:B------:R-:W-:Y:S01]  /*2d20*/  FFMA R24, R24, UR15, -R14.reuse ;  /* 0x0000000f18187c23 */ /* 0x100fe2000800080e */
[----:B------:R-:W-:-:S01]  /*2d30*/  FFMA R25, R25, UR15, -R14 ;  /* 0x0000000f19197c23 */ /* 0x000fc2000800080e */
[--C-:B------:R-:W-:Y:S01]  /*2d40*/  FFMA R36, R36, UR15, -R14.reuse ;  /* 0x0000000f24247c23 */ /* 0x100fe2000800080e */
[----:B------:R-:W-:Y:S01]  /*2d50*/  FSETP.GEU.AND P2, PT, R28, -126, PT ;  /* 0xc2fc00001c00780b */ /* 0x000fe20003f4e000 */
[--C-:B------:R-:W-:Y:S01]  /*2d60*/  FFMA R37, R37, UR15, -R14.reuse ;  /* 0x0000000f25257c23 */ /* 0x100fe2000800080e */
[----:B------:R-:W-:Y:S01]  /*2d70*/  FSETP.GEU.AND P3, PT, R29, -126, PT ;  /* 0xc2fc00001d00780b */ /* 0x000fe20003f6e000 */
[--C-:B------:R-:W-:Y:S01]  /*2d80*/  FFMA R32, R32, UR15, -R14.reuse ;  /* 0x0000000f20207c23 */ /* 0x100fe2000800080e */
[----:B------:R-:W-:Y:S01]  /*2d90*/  FSETP.GEU.AND P4, PT, R24, -126, PT ;  /* 0xc2fc00001800780b */ /* 0x000fe20003f8e000 */
[--C-:B------:R-:W-:Y:S01]  /*2da0*/  FFMA R33, R33, UR15, -R14.reuse ;  /* 0x0000000f21217c23 */ /* 0x100fe2000800080e */
[----:B------:R-:W-:Y:S01]  /*2db0*/  FSETP.GEU.AND P5, PT, R25, -126, PT ;  /* 0xc2fc00001900780b */ /* 0x000fe20003fae000 */
[--C-:B------:R-:W-:Y:S01]  /*2dc0*/  FFMA R44, R44, UR15, -R14.reuse ;  /* 0x0000000f2c2c7c23 */ /* 0x100fe2000800080e */
[----:B------:R-:W-:Y:S01]  /*2dd0*/  FMNMX R15, R51, R4, !PT ;  /* 0x00000004330f7209 */ /* 0x000fe20007800000 */
[--C-:B------:R-:W-:Y:S01]  /*2de0*/  FFMA R45, R45, UR15, -R14.reuse ;  /* 0x0000000f2d2d7c23 */ /* 0x100fe2000800080e */
[----:B------:R-:W-:-:S01]  /*2df0*/  FFMA R40, R40, UR15, -R14 ;  /* 0x0000000f28287c23 */ /* 0x000fc2000800080e */
[--C-:B------:R-:W-:Y:S01]  /*2e00*/  FFMA R41, R41, UR15, -R14.reuse ;  /* 0x0000000f29297c23 */ /* 0x100fe2000800080e */
[----:B------:R-:W-:Y:S01]  /*2e10*/  FMNMX R4, R54, R15, !PT ;  /* 0x0000000f36047209 */ /* 0x000fe20007800000 */
[----:B------:R-:W-:Y:S01]  /*2e20*/  @!P2 FMUL R28, R28, 0.5 ;  /* 0x3f0000001c1ca820 */ /* 0x000fe20000400000 */
[----:B------:R-:W-:-:S01]  /*2e30*/  FFMA R52, R52, UR15, -R14 ;  /* 0x0000000f34347c23 */ /* 0x000fc2000800080e */
[----:B------:R-:W-:Y:S01]  /*2e40*/  @!P3 FMUL R29, R29, 0.5 ;  /* 0x3f0000001d1db820 */ /* 0x000fe20000400000 */
[----:B------:R-:W-:Y:S01]  /*2e50*/  FMNMX R4, R55, R4, !PT ;  /* 0x0000000437047209 */ /* 0x000fe20007800000 */
[----:B------:R-:W-:Y:S01]  /*2e60*/  @!P4 FMUL R24, R24, 0.5 ;  /* 0x3f0000001818c820 */ /* 0x000fe20000400000 */
[----:B------:R-:W-:-:S01]  /*2e70*/  FFMA R53, R53, UR15, -R14 ;  /* 0x0000000f35357c23 */ /* 0x000fc2000800080e */
[----:B------:R-:W1:Y:S01]  /*2e80*/  MUFU.EX2 R28, R28 ;  /* 0x0000001c001c7308 */ /* 0x000e620000000800 */
[----:B------:R-:W-:Y:S01]  /*2e90*/  @!P5 FMUL R25, R25, 0.5 ;  /* 0x3f0000001919d820 */ /* 0x000fe20000400000 */
[----:B------:R-:W2:Y:S01]  /*2ea0*/  SHFL.BFLY PT, R17, R4, 0x1, 0x1f ;  /* 0x0c201f0004117f89 */ /* 0x000ea200000e0000 */
[----:B------:R-:W-:-:S01]  /*2eb0*/  FFMA R48, R48, UR15, -R14 ;  /* 0x0000000f30307c23 */ /* 0x000fc2000800080e */
[----:B------:R-:W-:Y:S01]  /*2ec0*/  FFMA R49, R49, UR15, -R14 ;  /* 0x0000000f31317c23 */ /* 0x000fe2000800080e */
[----:B------:R-:W-:-:S03]  /*2ed0*/  FMUL R12, R12, UR15 ;  /* 0x0000000f0c0c7c20 */ /* 0x000fc60008400000 */
[----:B------:R-:W3:Y:S08]  /*2ee0*/  MUFU.EX2 R29, R29 ;  /* 0x0000001d001d7308 */ /* 0x000ef00000000800 */
[----:B------:R-:W4:Y:S01]  /*2ef0*/  MUFU.EX2 R24, R24 ;  /* 0x0000001800187308 */ /* 0x000f220000000800 */
[----:B-1----:R-:W-:Y:S01]  /*2f00*/  @!P2 FMUL R28, R28, R28 ;  /* 0x0000001c1c1ca220 */ /* 0x002fe20000400000 */
[----:B------:R-:W-:-:S06]  /*2f10*/  FSETP.GEU.AND P2, PT, R36, -126, PT ;  /* 0xc2fc00002400780b */ /* 0x000fcc0003f4e000 */
[----:B------:R-:W1:Y:S01]  /*2f20*/  MUFU.EX2 R25, R25 ;  /* 0x0000001900197308 */ /* 0x000e620000000800 */
[----:B---3--:R-:W-:Y:S01]  /*2f30*/  @!P3 FMUL R29, R29, R29 ;  /* 0x0000001d1d1db220 */ /* 0x008fe20000400000 */
[----:B------:R-:W-:Y:S02]  /*2f40*/  FSETP.GEU.AND P3, PT, R37, -126, PT ;  /* 0xc2fc00002500780b */ /* 0x000fe40003f6e000 */
[----:B--2---:R-:W-:-:S03]  /*2f50*/  FMNMX R4, R4, R17, !PT ;  /* 0x0000001104047209 */ /* 0x004fc60007800000 */
[----:B------:R-:W-:Y:S01]  /*2f60*/  @!P2 FMUL R36, R36, 0.5 ;  /* 0x3f0000002424a820 */ /* 0x000fe20000400000 */
[----:B----4-:R-:W-:Y:S01]  /*2f70*/  @!P4 FMUL R24, R24, R24 ;  /* 0x000000181818c220 */ /* 0x010fe20000400000 */
[----:B------:R-:W-:Y:S01]  /*2f80*/  FSETP.GEU.AND P4, PT, R32, -126, PT ;  /* 0xc2fc00002000780b */ /* 0x000fe20003f8e000 */
[----:B------:R-:W2:Y:S03]  /*2f90*/  SHFL.BFLY PT, R19, R4, 0x2, 0x1f ;  /* 0x0c401f0004137f89 */ /* 0x000ea600000e0000 */
[----:B------:R-:W3:Y:S02]  /*2fa0*/  MUFU.EX2 R36, R36 ;  /* 0x0000002400247308 */ /* 0x000ee40000000800 */
[----:B------:R-:W-:Y:S01]  /*2fb0*/  @!P3 FMUL R37, R37, 0.5 ;  /* 0x3f0000002525b820 */ /* 0x000fe20000400000 */
[----:B-1----:R-:W-:Y:S01]  /*2fc0*/  @!P5 FMUL R25, R25, R25 ;  /* 0x000000191919d220 */ /* 0x002fe20000400000 */
[----:B------:R-:W-:-:S04]  /*2fd0*/  FSETP.GEU.AND P5, PT, R33, -126, PT ;  /* 0xc2fc00002100780b */ /* 0x000fc80003fae000 */
[----:B------:R-:W1:Y:S01]  /*2fe0*/  MUFU.EX2 R37, R37 ;  /* 0x0000002500257308 */ /* 0x000e620000000800 */
[----:B------:R-:W-:-:S07]  /*2ff0*/  @!P4 FMUL R32, R32, 0.5 ;  /* 0x3f0000002020c820 */ /* 0x000fce0000400000 */
[----:B------:R-:W4:Y:S01]  /*3000*/  MUFU.EX2 R32, R32 ;  /* 0x0000002000207308 */ /* 0x000f220000000800 */
[----:B---3--:R-:W-:Y:S01]  /*3010*/  @!P2 FMUL R36, R36, R36 ;  /* 0x000000242424a220 */ /* 0x008fe20000400000 */
[----:B------:R-:W-:Y:S01]  /*3020*/  FSETP.GEU.AND P2, PT, R44, -126, PT ;  /* 0xc2fc00002c00780b */ /* 0x000fe20003f4e000 */
[----:B------:R-:W-:Y:S01]  /*3030*/  @!P5 FMUL R33, R33, 0.5 ;  /* 0x3f0000002121d820 */ /* 0x000fe20000400000 */
[----:B--2---:R-:W-:-:S05]  /*3040*/  FMNMX R4, R4, R19, !PT ;  /* 0x0000001304047209 */ /* 0x004fca0007800000 */
[----:B------:R-:W2:Y:S01]  /*3050*/  MUFU.EX2 R33, R33 ;  /* 0x0000002100217308 */ /* 0x000ea20000000800 */
[----:B-1----:R-:W-:Y:S01]  /*3060*/  @!P3 FMUL R37, R37, R37 ;  /* 0x000000252525b220 */ /* 0x002fe20000400000 */
[----:B------:R-:W-:-:S04]  /*3070*/  FSETP.GEU.AND P3, PT, R45, -126, PT ;  /* 0xc2fc00002d00780b */ /* 0x000fc80003f6e000 */
[----:B------:R-:W-:Y:S01]  /*3080*/  @!P2 FMUL R44, R44, 0.5 ;  /* 0x3f0000002c2ca820 */ /* 0x000fe20000400000 */
[----:B----4-:R-:W-:Y:S01]  /*3090*/  @!P4 FMUL R32, R32, R32 ;  /* 0x000000202020c220 */ /* 0x010fe20000400000 */
[----:B------:R-:W-:Y:S02]  /*30a0*/  FSETP.GEU.AND P4, PT, R40, -126, PT ;  /* 0xc2fc00002800780b */ /* 0x000fe40003f8e000 */
[----:B------:R-:W1:Y:S05]  /*30b0*/  MUFU.EX2 R17, R44 ;  /* 0x0000002c00117308 */ /* 0x000e6a0000000800 */
[----:B------:R-:W-:Y:S01]  /*30c0*/  @!P3 FMUL R45, R45, 0.5 ;  /* 0x3f0000002d2db820 */ /* 0x000fe20000400000 */
[----:B--2---:R-:W-:Y:S01]  /*30d0*/  @!P5 FMUL R33, R33, R33 ;  /* 0x000000212121d220 */ /* 0x004fe20000400000 */
[----:B------:R-:W-:-:S02]  /*30e0*/  FSETP.GEU.AND P5, PT, R41, -126, PT ;  /* 0xc2fc00002900780b */ /* 0x000fc40003fae000 */
[----:B------:R-:W2:Y:S02]  /*30f0*/  MUFU.EX2 R16, R45 ;  /* 0x0000002d00107308 */ /* 0x000ea40000000800 */
[----:B------:R-:W-:Y:S01]  /*3100*/  @!P4 FMUL R40, R40, 0.5 ;  /* 0x3f0000002828c820 */ /* 0x000fe20000400000 */
[----:B-1----:R-:W-:Y:S01]  /*3110*/  @!P2 FMUL R17, R17, R17 ;  /* 0x000000111111a220 */ /* 0x002fe20000400000 */
[----:B------:R-:W-:-:S04]  /*3120*/  FSETP.GEU.AND P2, PT, R52, -126, PT ;  /* 0xc2fc00003400780b */ /* 0x000fc80003f4e000 */
[----:B------:R-:W1:Y:S03]  /*3130*/  MUFU.EX2 R15, R40 ;  /* 0x00000028000f7308 */ /* 0x000e660000000800 */
[----:B------:R-:W-:Y:S01]  /*3140*/  @!P5 FMUL R41, R41, 0.5 ;  /* 0x3f0000002929d820 */ /* 0x000fe20000400000 */
[----:B--2---:R-:W-:-:S04]  /*3150*/  @!P3 FMUL R16, R16, R16 ;  /* 0x000000101010b220 */ /* 0x004fc80000400000 */
[----:B------:R-:W2:Y:S01]  /*3160*/  MUFU.EX2 R10, R41 ;  /* 0x00000029000a7308 */ /* 0x000ea20000000800 */
[----:B------:R-:W-:Y:S01]  /*3170*/  FSETP.NEU.AND P3, PT, R4, -INF , PT ;  /* 0xff8000000400780b */ /* 0x000fe20003f6d000 */
[----:B------:R-:W-:-:S03]  /*3180*/  @!P2 FMUL R52, R52, 0.5 ;  /* 0x3f0000003434a820 */ /* 0x000fc60000400000 */
[----:B------:R-:W-:Y:S02]  /*3190*/  FSEL R20, R4, RZ, P3 ;  /* 0x000000ff04147208 */ /* 0x000fe40001800000 */
[----:B------:R-:W-:Y:S01]  /*31a0*/  FSETP.GEU.AND P3, PT, R53, -126, PT ;  /* 0xc2fc00003500780b */ /* 0x000fe20003f6e000 */
[----:B------:R-:W3:Y:S01]  /*31b0*/  MUFU.EX2 R21, R52 ;  /* 0x0000003400157308 */ /* 0x000ee20000000800 */
[----:B-1----:R-:W-:Y:S01]  /*31c0*/  @!P4 FMUL R15, R15, R15 ;  /* 0x0000000f0f0fc220 */ /* 0x002fe20000400000 */
[----:B------:R-:W-:Y:S01]  /*31d0*/  FMUL R22, R20, UR15 ;  /* 0x0000000f14167c20 */ /* 0x000fe20008400000 */
[----:B------:R-:W-:Y:S02]  /*31e0*/  FSETP.GEU.AND P4, PT, R48, -126, PT ;  /* 0xc2fc00003000780b */ /* 0x000fe40003f8e000 */
[----:B------:R-:W-:Y:S01]  /*31f0*/  FADD R11, R24, R15 ;  /* 0x0000000f180b7221 */ /* 0x000fe20000000000 */
[----:B------:R-:W-:-:S01]  /*3200*/  FFMA R30, R30, UR15, -R22 ;  /* 0x0000000f1e1e7c23 */ /* 0x000fc20008000816 */
[--C-:B------:R-:W-:Y:S01]  /*3210*/  FFMA R23, R31, UR15, -R22.reuse ;  /* 0x0000000f1f177c23 */ /* 0x100fe20008000816 */
[----:B------:R-:W-:-:S01]  /*3220*/  FFMA R26, R26, UR15, -R22 ;  /* 0x0000000f1a1a7c23 */ /* 0x000fc20008000816 */
[----:B--2---:R-:W-:Y:S01]  /*3230*/  @!P5 FMUL R10, R10, R10 ;  /* 0x0000000a0a0ad220 */ /* 0x004fe20000400000 */
[----:B------:R-:W-:Y:S01]  /*3240*/  FSETP.GEU.AND P5, PT, R49, -126, PT ;  /* 0xc2fc00003100780b */ /* 0x000fe20003fae000 */
[--C-:B------:R-:W-:Y:S01]  /*3250*/  FFMA R27, R27, UR15, -R22.reuse ;  /* 0x0000000f1b1b7c23 */ /* 0x100fe20008000816 */
[----:B------:R-:W-:Y:S01]  /*3260*/  @!P3 FMUL R53, R53, 0.5 ;  /* 0x3f0000003535b820 */ /* 0x000fe20000400000 */
[--C-:B------:R-:W-:Y:S01]  /*3270*/  FFMA R45, R38, UR15, -R22.reuse ;  /* 0x0000000f262d7c23 */ /* 0x100fe20008000816 */
[----:B------:R-:W-:-:S01]  /*3280*/  FFMA R44, R34, UR15, -R22 ;  /* 0x0000000f222c7c23 */ /* 0x000fc20008000816 */
[--C-:B------:R-:W-:Y:S01]  /*3290*/  FFMA R46, R46, UR15, -R22.reuse ;  /* 0x0000000f2e2e7c23 */ /* 0x100fe20008000816 */
[----:B------:R-:W1:Y:S01]  /*32a0*/  MUFU.EX2 R18, R53 ;  /* 0x0000003500127308 */ /* 0x000e620000000800 */
[----:B---3--:R-:W-:Y:S01]  /*32b0*/  @!P2 FMUL R21, R21, R21 ;  /* 0x000000151515a220 */ /* 0x008fe20000400000 */
[----:B------:R-:W-:Y:S01]  /*32c0*/  FSETP.GEU.AND P2, PT, R30, -126, PT ;  /* 0xc2fc00001e00780b */ /* 0x000fe20003f4e000 */
[----:B------:R-:W-:Y:S01]  /*32d0*/  @!P4 FMUL R48, R48, 0.5 ;  /* 0x3f0000003030c820 */ /* 0x000fe20000400000 */
[--C-:B------:R-:W-:Y:S01]  /*32e0*/  FFMA R47, R47, UR15, -R22.reuse ;  /* 0x0000000f2f2f7c23 */ /* 0x100fe20008000816 */
[----:B------:R-:W-:-:S01]  /*32f0*/  FFMA R43, R43, UR15, -R22 ;  /* 0x0000000f2b2b7c23 */ /* 0x000fc20008000816 */
[--C-:B------:R-:W-:Y:S01]  /*3300*/  FFMA R54, R54, UR15, -R22.reuse ;  /* 0x0000000f36367c23 */ /* 0x100fe20008000816 */
[----:B------:R-:W-:Y:S01]  /*3310*/  @!P5 FMUL R49, R49, 0.5 ;  /* 0x3f0000003131d820 */ /* 0x000fe20000400000 */
[----:B------:R-:W2:Y:S01]  /*3320*/  MUFU.EX2 R19, R48 ;  /* 0x0000003000137308 */ /* 0x000ea20000000800 */
[----:B------:R-:W-:-:S01]  /*3330*/  FFMA R55, R55, UR15, -R22 ;  /* 0x0000000f37377c23 */ /* 0x000fc20008000816 */
[--C-:B------:R-:W-:Y:S01]  /*3340*/  FFMA R50, R50, UR15, -R22.reuse ;  /* 0x0000000f32327c23 */ /* 0x100fe20008000816 */
[----:B------:R-:W-:-:S01]  /*3350*/  FFMA R51, R51, UR15, -R22 ;  /* 0x0000000f33337c23 */ /* 0x000fc20008000816 */
[----:B------:R-:W-:-:S02]  /*3360*/  F2FP.SATFINITE.E4M3.F32.PACK_AB_MERGE_C R15, RZ, R15, RZ ;  /* 0x0000000fff0f723e */ /* 0x000fc400048070ff */
[----:B------:R-:W-:Y:S01]  /*3370*/  F2FP.SATFINITE.E4M3.F32.PACK_AB_MERGE_C R24, RZ, R24, RZ ;  /* 0x00000018ff18723e */ /* 0x000fe200048070ff */
[----:B------:R-:W-:Y:S01]  /*3380*/  @!P2 FMUL R30, R30, 0.5 ;  /* 0x3f0000001e1ea820 */ /* 0x000fe20000400000 */
[----:B------:R-:W3:Y:S01]  /*3390*/  MUFU.EX2 R14, R49 ;  /* 0x00000031000e7308 */ /* 0x000ee20000000800 */
[----:B-1----:R-:W-:Y:S01]  /*33a0*/  @!P3 FMUL R18, R18, R18 ;  /* 0x000000121212b220 */ /* 0x002fe20000400000 */
[----:B------:R-:W-:Y:S02]  /*33b0*/  FSETP.GEU.AND P3, PT, R23, -126, PT ;  /* 0xc2fc00001700780b */ /* 0x000fe40003f6e000 */
[----:B------:R-:W-:Y:S02]  /*33c0*/  LOP3.LUT R15, R15, 0xff, RZ, 0xc0, !PT ;  /* 0x000000ff0f0f7812 */ /* 0x000fe400078ec0ff */
[----:B------:R-:W-:Y:S02]  /*33d0*/  LOP3.LUT R24, R24, 0xff, RZ, 0xc0, !PT ;  /* 0x000000ff18187812 */ /* 0x000fe400078ec0ff */
[----:B------:R1:W4:Y:S01]  /*33e0*/  MUFU.EX2 R41, R30 ;  /* 0x0000001e00297308 */ /* 0x0003220000000800 */
[----:B--2---:R-:W-:Y:S01]  /*33f0*/  @!P4 FMUL R19, R19, R19 ;  /* 0x000000131313c220 */ /* 0x004fe20000400000 */
[----:B------:R-:W-:-:S05]  /*3400*/  FSETP.GEU.AND P4, PT, R26, -126, PT ;  /* 0xc2fc00001a00780b */ /* 0x000fca0003f8e000 */
[----:B------:R-:W-:Y:S01]  /*3410*/  @!P3 FMUL R23, R23, 0.5 ;  /* 0x3f0000001717b820 */ /* 0x000fe20000400000 */
[----:B---3--:R-:W-:Y:S01]  /*3420*/  @!P5 FMUL R14, R14, R14 ;  /* 0x0000000e0e0ed220 */ /* 0x008fe20000400000 */
[----:B------:R-:W-:Y:S02]  /*3430*/  FSETP.GEU.AND P5, PT, R27, -126, PT ;  /* 0xc2fc00001b00780b */ /* 0x000fe40003fae000 */
[----:B------:R2:W3:Y:S01]  /*3440*/  MUFU.EX2 R34, R23 ;  /* 0x0000001700227308 */ /* 0x0004e20000000800 */
[----:B-1----:R-:W-:-:S01]  /*3450*/  FADD R30, R33, R14 ;  /* 0x0000000e211e7221 */ /* 0x002fc20000000000 */
[----:B------:R-:W-:Y:S02]  /*3460*/  F2FP.SATFINITE.E4M3.F32.PACK_AB_MERGE_C R14, RZ, R14, RZ ;  /* 0x0000000eff0e723e */ /* 0x000fe400048070ff */
[----:B------:R-:W-:Y:S01]  /*3470*/  @!P4 FMUL R26, R26, 0.5 ;  /* 0x3f0000001a1ac820 */ /* 0x000fe20000400000 */
[----:B------:R-:W-:Y:S01]  /*3480*/  F2FP.SATFINITE.E4M3.F32.PACK_AB_MERGE_C R33, RZ, R33, RZ ;  /* 0x00000021ff21723e */ /* 0x000fe200048070ff */
[----:B----4-:R-:W-:Y:S01]  /*3490*/  @!P2 FMUL R41, R41, R41 ;  /* 0x000000292929a220 */ /* 0x010fe20000400000 */
[----:B------:R-:W-:Y:S01]  /*34a0*/  FSETP.GEU.AND P2, PT, R45, -126, PT ;  /* 0xc2fc00002d00780b */ /* 0x000fe20003f4e000 */
[----:B------:R1:W4:Y:S01]  /*34b0*/  MUFU.EX2 R31, R26 ;  /* 0x0000001a001f7308 */ /* 0x0003220000000800 */
[----:B--2---:R-:W-:-:S01]  /*34c0*/  FFMA R23, R42, UR15, -R22 ;  /* 0x0000000f2a177c23 */ /* 0x004fc20008000816 */
[----:B------:R-:W-:Y:S01]  /*34d0*/  LOP3.LUT R14, R14, 0xffff, RZ, 0xc0, !PT ;  /* 0x0000ffff0e0e7812 */ /* 0x000fe200078ec0ff */
[----:B------:R-:W-:Y:S01]  /*34e0*/  @!P5 FMUL R27, R27, 0.5 ;  /* 0x3f0000001b1bd820 */ /* 0x000fe20000400000 */
[----:B------:R-:W-:-:S04]  /*34f0*/  LOP3.LUT R33, R33, 0xffff, RZ, 0xc0, !PT ;  /* 0x0000ffff21217812 */ /* 0x000fc800078ec0ff */
[----:B------:R2:W5:Y:S01]  /*3500*/  MUFU.EX2 R40, R27 ;  /* 0x0000001b00287308 */ /* 0x0005620000000800 */
[----:B---3--:R-:W-:Y:S01]  /*3510*/  @!P3 FMUL R34, R34, R34 ;  /* 0x000000222222b220 */ /* 0x008fe20000400000 */
[--C-:B-1----:R-:W-:Y:S02]  /*3520*/  FFMA R26, R35, UR15, -R22.reuse ;  /* 0x0000000f231a7c23 */ /* 0x102fe40008000816 */
[----:B------:R-:W-:Y:S01]  /*3530*/  @!P2 FMUL R45, R45, 0.5 ;  /* 0x3f0000002d2da820 */ /* 0x000fe20000400000 */
[----:B--2---:R-:W-:Y:S01]  /*3540*/  FFMA R27, R39, UR15, -R22 ;  /* 0x0000000f271b7c23 */ /* 0x004fe20008000816 */
[----:B----4-:R-:W-:Y:S02]  /*3550*/  @!P4 FMUL R31, R31, R31 ;  /* 0x0000001f1f1fc220 */ /* 0x010fe40000400000 */
[----:B------:R-:W1:Y:S01]  /*3560*/  MUFU.EX2 R39, R45 ;  /* 0x0000002d00277308 */ /* 0x000e620000000800 */
[----:B------:R-:W-:Y:S01]  /*3570*/  FSETP.GEU.AND P4, PT, R44, -126, PT ;  /* 0xc2fc00002c00780b */ /* 0x000fe20003f8e000 */
[----:B------:R-:W-:Y:S01]  /*3580*/  FADD R22, R29, R16 ;  /* 0x000000101d167221 */ /* 0x000fe20000000000 */
[----:B------:R-:W-:-:S02]  /*3590*/  FSETP.GEU.AND P3, PT, R27, -126, PT ;  /* 0xc2fc00001b00780b */ /* 0x000fc40003f6e000 */
[----:B------:R-:W-:Y:S01]  /*35a0*/  F2FP.SATFINITE.E4M3.F32.PACK_AB_MERGE_C R16, RZ, R16, RZ ;  /* 0x00000010ff10723e */ /* 0x000fe200048070ff */
[----:B-----5:R-:W-:Y:S01]  /*35b0*/  @!P5 FMUL R40, R40, R40 ;  /* 0x000000282828d220 */ /* 0x020fe20000400000 */
[----:B------:R-:W-:Y:S02]  /*35c0*/  FSETP.GEU.AND P5, PT, R26, -126, PT ;  /* 0xc2fc00001a00780b */ /* 0x000fe40003fae000 */
[----:B------:R-:W-:Y:S02]  /*35d0*/  LOP3.LUT R16, R16, 0xffff, RZ, 0xc0, !PT ;  /* 0x0000ffff10107812 */ /* 0x000fe400078ec0ff */
[----:B------:R-:W-:-:S03]  /*35e0*/  F2FP.SATFINITE.E4M3.F32.PACK_AB_MERGE_C R29, RZ, R29, RZ ;  /* 0x0000001dff1d723e */ /* 0x000fc600048070ff */
[----:B------:R-:W-:Y:S01]  /*35f0*/  @!P4 FMUL R44, R44, 0.5 ;  /* 0x3f0000002c2cc820 */ /* 0x000fe20000400000 */
[----:B------:R-:W-:Y:S01]  /*3600*/  LOP3.LUT R29, R29, 0xffff, RZ, 0xc0, !PT ;  /* 0x0000ffff1d1d7812 */ /* 0x000fe200078ec0ff */
[----:B------:R-:W-:Y:S01]  /*3610*/  @!P3 FMUL R27, R27, 0.5 ;  /* 0x3f0000001b1bb820 */ /* 0x000fe20000400000 */
[----:B-1----:R-:W-:Y:S01]  /*3620*/  @!P2 FMUL R39, R39, R39 ;  /* 0x000000272727a220 */ /* 0x002fe20000400000 */
[----:B------:R-:W-:Y:S01]  /*3630*/  FSETP.GEU.AND P2, PT, R46, -126, PT ;  /* 0xc2fc00002e00780b */ /* 0x000fe20003f4e000 */
[----:B------:R-:W1:Y:S01]  /*3640*/  MUFU.EX2 R35, R44 ;  /* 0x0000002c00237308 */ /* 0x000e620000000800 */
[----:B------:R-:W-:-:S07]  /*3650*/  @!P5 FMUL R26, R26, 0.5 ;  /* 0x3f0000001a1ad820 */ /* 0x000fce0000400000 */
[----:B------:R2:W3:Y:S04]  /*3660*/  MUFU.EX2 R42, R27 ;  /* 0x0000001b002a7308 */ /* 0x0004e80000000800 */
[----:B------:R-:W-:-:S04]  /*3670*/  @!P2 FMUL R46, R46, 0.5 ;  /* 0x3f0000002e2ea820 */ /* 0x000fc80000400000 */
[----:B------:R4:W5:Y:S01]  /*3680*/  MUFU.EX2 R38, R26 ;  /* 0x0000001a00267308 */ /* 0x0009620000000800 */
[----:B-1----:R-:W-:Y:S01]  /*3690*/  @!P4 FMUL R35, R35, R35 ;  /* 0x000000232323c220 */ /* 0x002fe20000400000 */
[----:B------:R-:W-:Y:S01]  /*36a0*/  FSETP.GEU.AND P4, PT, R23, -126, PT ;  /* 0xc2fc00001700780b */ /* 0x000fe20003f8e000 */
[----:B--2---:R-:W-:-:S01]  /*36b0*/  FADD R27, R37, R18 ;  /* 0x00000012251b7221 */ /* 0x004fc20000000000 */
[----:B------:R-:W-:Y:S02]  /*36c0*/  F2FP.SATFINITE.E4M3.F32.PACK_AB_MERGE_C R37, RZ, R37, RZ ;  /* 0x00000025ff25723e */ /* 0x000fe400048070ff */
[----:B------:R-:W-:Y:S01]  /*36d0*/  F2FP.SATFINITE.E4M3.F32.PACK_AB_MERGE_C R18, RZ, R18, RZ ;  /* 0x00000012ff12723e */ /* 0x000fe200048070ff */
[----:B------:R-:W-:Y:S01]  /*36e0*/  FADD R22, R22, R27 ;  /* 0x0000001b16167221 */ /* 0x000fe20000000000 */
[----:B------:R-:W1:Y:S01]  /*36f0*/  MUFU.EX2 R46, R46 ;  /* 0x0000002e002e7308 */ /* 0x000e620000000800 */
[----:B---3--:R-:W-:Y:S01]  /*3700*/  @!P3 FMUL R42, R42, R42 ;  /* 0x0000002a2a2ab220 */ /* 0x008fe20000400000 */
[----:B------:R-:W-:Y:S01]  /*3710*/  FSETP.GEU.AND P3, PT, R47, -126, PT ;  /* 0xc2fc00002f00780b */ /* 0x000fe20003f6e000 */
[----:B----4-:R-:W-:-:S01]  /*3720*/  FADD R26, R32, R19 ;  /* 0x00000013201a7221 */ /* 0x010fc20000000000 */
[----:B------:R-:W-:-:S02]  /*3730*/  LOP3.LUT R37, R37, 0xffff, RZ, 0xc0, !PT ;  /* 0x0000ffff25257812 */ /* 0x000fc400078ec0ff */
[----:B------:R-:W-:Y:S01]  /*3740*/  F2FP.SATFINITE.E4M3.F32.PACK_AB_MERGE_C R19, RZ, R19, RZ ;  /* 0x00000013ff13723e */ /* 0x000fe200048070ff */
[----:B------:R-:W-:Y:S01]  /*3750*/  @!P4 FMUL R23, R23, 0.5 ;  /* 0x3f0000001717c820 */ /* 0x000fe20000400000 */
[----:B------:R-:W-:-:S01]  /*3760*/  FADD R11, R11, R26 ;  /* 0x0000001a0b0b7221 */ /* 0x000fc20000000000 */
[----:B-----5:R-:W-:Y:S01]  /*3770*/  @!P5 FMUL R38, R38, R38 ;  /* 0x000000262626d220 */ /* 0x020fe20000400000 */
[----:B------:R-:W-:Y:S01]  /*3780*/  FSETP.GEU.AND P5, PT, R43, -126, PT ;  /* 0xc2fc00002b00780b */ /* 0x000fe20003fae000 */
[----:B------:R2:W3:Y:S01]  /*3790*/  MUFU.EX2 R44, R23 ;  /* 0x00000017002c7308 */ /* 0x0004e20000000800 */
[----:B------:R-:W-:Y:S02]  /*37a0*/  F2FP.SATFINITE.E4M3.F32.PACK_AB_MERGE_C R32, RZ, R32, RZ ;  /* 0x00000020ff20723e */ /* 0x000fe400048070ff */
[----:B------:R-:W-:Y:S01]  /*37b0*/  LOP3.LUT R18, R18, 0xffff, RZ, 0xc0, !PT ;  /* 0x0000ffff12127812 */ /* 0x000fe200078ec0ff */
[----:B------:R-:W-:Y:S01]  /*37c0*/  @!P3 FMUL R47, R47, 0.5 ;  /* 0x3f0000002f2fb820 */ /* 0x000fe20000400000 */
[----:B------:R-:W-:Y:S01]  /*37d0*/  LOP3.LUT R19, R19, 0xff, RZ, 0xc0, !PT ;  /* 0x000000ff13137812 */ /* 0x000fe200078ec0ff */
[----:B-1----:R-:W-:Y:S01]  /*37e0*/  @!P2 FMUL R46, R46, R46 ;  /* 0x0000002e2e2ea220 */ /* 0x002fe20000400000 */
[----:B------:R-:W-:Y:S01]  /*37f0*/  FSETP.GEU.AND P2, PT, R54, -126, PT ;  /* 0xc2fc00003600780b */ /* 0x000fe20003f4e000 */
[----:B------:R-:W1:Y:S01]  /*3800*/  MUFU.EX2 R49, R47 ;  /* 0x0000002f00317308 */ /* 0x000e620000000800 */
[----:B--2---:R-:W-:-:S01]  /*3810*/  FADD R23, R36, R21 ;  /* 0x0000001524177221 */ /* 0x004fc20000000000 */
[----:B------:R-:W-:Y:S01]  /*3820*/  FADD R27, R41, R46 ;  /* 0x0000002e291b7221 */ /* 0x000fe20000000000 */
[----:B------:R-:W-:Y:S01]  /*3830*/  F2FP.SATFINITE.E4M3.F32.PACK_AB_MERGE_C R36, RZ, R36, RZ ;  /* 0x00000024ff24723e */ /* 0x000fe200048070ff */
[----:B------:R-:W-:Y:S01]  /*3840*/  @!P5 FMUL R43, R43, 0.5 ;  /* 0x3f0000002b2bd820 */ /* 0x000fe20000400000 */
[----:B------:R-:W-:-:S02]  /*3850*/  F2FP.SATFINITE.E4M3.F32.PACK_AB_MERGE_C R46, RZ, R46, RZ ;  /* 0x0000002eff2e723e */ /* 0x000fc400048070ff */
[----:B------:R-:W-:Y:S01]  /*3860*/  LOP3.LUT R36, R36, 0xff, RZ, 0xc0, !PT ;  /* 0x000000ff24247812 */ /* 0x000fe200078ec0ff */
[----:B------:R2:W4:Y:S01]  /*3870*/  MUFU.EX2 R45, R43 ;  /* 0x0000002b002d7308 */ /* 0x0005220000000800 */
[----:B---3--:R-:W-:Y:S01]  /*3880*/  @!P4 FMUL R44, R44, R44 ;  /* 0x0000002c2c2cc220 */ /* 0x008fe20000400000 */
[----:B------:R-:W-:Y:S02]  /*3890*/  FSETP.GEU.AND P4, PT, R50, -126, PT ;  /* 0xc2fc00003200780b */ /* 0x000fe40003f8e000 */
[----:B------:R-:W-:Y:S01]  /*38a0*/  @!P2 FMUL R54, R54, 0.5 ;  /* 0x3f0000003636a820 */ /* 0x000fe20000400000 */
[----:B------:R-:W-:Y:S02]  /*38b0*/  F2FP.SATFINITE.E4M3.F32.PACK_AB_MERGE_C R21, RZ, R21, RZ ;  /* 0x00000015ff15723e */ /* 0x000fe400048070ff */
[----:B------:R-:W-:Y:S01]  /*38c0*/  PRMT R36, R37, 0x7604, R36 ;  /* 0x0000760425247816 */ /* 0x000fe20000000024 */
[----:B-1----:R-:W-:Y:S02]  /*38d0*/  @!P3 FMUL R49, R49, R49 ;  /* 0x000000313131b220 */ /* 0x002fe40000400000 */
[----:B------:R-:W1:Y:S01]  /*38e0*/  MUFU.EX2 R54, R54 ;  /* 0x0000003600367308 */ /* 0x000e620000000800 */
[----:B------:R-:W-:Y:S01]  /*38f0*/  FSETP.GEU.AND P3, PT, R55, -126, PT ;  /* 0xc2fc00003700780b */ /* 0x000fe20003f6e000 */
[----:B--2---:R-:W-:Y:S01]  /*3900*/  FADD R43, -R20, R13 ;  /* 0x0000000d142b7221 */ /* 0x004fe20000000100 */
[----:B------:R-:W-:-:S01]  /*3910*/  FADD R20, R28, R17 ;  /* 0x000000111c147221 */ /* 0x000fc20000000000 */
[----:B------:R-:W-:Y:S01]  /*3920*/  FADD R13, R25, R10 ;  /* 0x0000000a190d7221 */ /* 0x000fe20000000000 */
[----:B------:R-:W-:Y:S01]  /*3930*/  @!P4 FMUL R50, R50, 0.5 ;  /* 0x3f0000003232c820 */ /* 0x000fe20000400000 */
[----:B------:R-:W-:Y:S01]  /*3940*/  F2FP.SATFINITE.E4M3.F32.PACK_AB_MERGE_C R10, RZ, R10, RZ ;  /* 0x0000000aff0a723e */ /* 0x000fe200048070ff */
[----:B----4-:R-:W-:Y:S01]  /*3950*/  @!P5 FMUL R45, R45, R45 ;  /* 0x0000002d2d2dd220 */ /* 0x010fe20000400000 */
[----:B------:R-:W-:Y:S01]  /*3960*/  FSETP.GEU.AND P5, PT, R51, -126, PT ;  /* 0xc2fc00003300780b */ /* 0x000fe20003fae000 */
[----:B------:R-:W-:-:S01]  /*3970*/  FADD R20, R20, R23 ;  /* 0x0000001714147221 */ /* 0x000fc20000000000 */
[----:B------:R-:W-:Y:S01]  /*3980*/  F2FP.SATFINITE.E4M3.F32.PACK_AB_MERGE_C R17, RZ, R17, RZ ;  /* 0x00000011ff11723e */ /* 0x000fe200048070ff */
[----:B------:R-:W2:Y:S01]  /*3990*/  MUFU.EX2 R50, R50 ;  /* 0x0000003200327308 */ /* 0x000ea20000000800 */
[----:B------:R-:W-:-:S01]  /*39a0*/  FADD R23, R31, R44 ;  /* 0x0000002c1f177221 */ /* 0x000fc20000000000 */
[----:B------:R-:W-:Y:S01]  /*39b0*/  LOP3.LUT R10, R10, 0xffff, RZ, 0xc0, !PT ;  /* 0x0000ffff0a0a7812 */ /* 0x000fe200078ec0ff */
[----:B------:R-:W-:Y:S01]  /*39c0*/  @!P3 FMUL R55, R55, 0.5 ;  /* 0x3f0000003737b820 */ /* 0x000fe20000400000 */
[----:B------:R-:W-:Y:S01]  /*39d0*/  FADD R13, R13, R30 ;  /* 0x0000001e0d0d7221 */ /* 0x000fe20000000000 */
[----:B------:R-:W-:Y:S01]  /*39e0*/  F2FP.SATFINITE.E4M3.F32.PACK_AB_MERGE_C R44, RZ, R44, RZ ;  /* 0x0000002cff2c723e */ /* 0x000fe200048070ff */
[----:B-1----:R-:W-:Y:S01]  /*39f0*/  @!P2 FMUL R54, R54, R54 ;  /* 0x000000363636a220 */ /* 0x002fe20000400000 */
[----:B------:R-:W-:Y:S01]  /*3a00*/  FSETP.GEU.AND P2, PT, R12, -126, PT ;  /* 0xc2fc00000c00780b */ /* 0x000fe20003f4e000 */
[----:B------:R-:W-:Y:S01]  /*3a10*/  FADD R22, R13, R22 ;  /* 0x000000160d167221 */ /* 0x000fe20000000000 */
[----:B------:R-:W1:Y:S01]  /*3a20*/  MUFU.EX2 R55, R55 ;  /* 0x0000003700377308 */ /* 0x000e620000000800 */
[----:B------:R-:W-:Y:S01]  /*3a30*/  @!P5 FMUL R51, R51, 0.5 ;  /* 0x3f0000003333d820 */ /* 0x000fe20000400000 */
[----:B------:R-:W-:Y:S01]  /*3a40*/  FADD R52, R39, R54 ;  /* 0x0000003627347221 */ /* 0x000fe20000000000 */
[----:B------:R-:W-:Y:S01]  /*3a50*/  F2FP.SATFINITE.E4M3.F32.PACK_AB_MERGE_C R39, RZ, R39, RZ ;  /* 0x00000027ff27723e */ /* 0x000fe200048070ff */
[----:B------:R-:W-:Y:S01]  /*3a60*/  IMAD.U32 R13, R44, 0x10000, RZ ;  /* 0x000100002c0d7824 */ /* 0x000fe200078e00ff */
[----:B------:R-:W-:Y:S01]  /*3a70*/  LOP3.LUT R17, R17, 0xff, RZ, 0xc0, !PT ;  /* 0x000000ff11117812 */ /* 0x000fe200078ec0ff */
[----:B------:R-:W-:Y:S01]  /*3a80*/  FADD R26, R40, R45 ;  /* 0x0000002d281a7221 */ /* 0x000fe20000000000 */
[----:B------:R-:W-:Y:S01]  /*3a90*/  PRMT R10, R10, 0x7604, R15 ;  /* 0x000076040a0a7816 */ /* 0x000fe2000000000f */
[----:B------:R-:W3:Y:S01]  /*3aa0*/  MUFU.EX2 R51, R51 ;  /* 0x0000003300337308 */ /* 0x000ee20000000800 */
[----:B--2---:R-:W-:Y:S01]  /*3ab0*/  @!P4 FMUL R50, R50, R50 ;  /* 0x000000323232c220 */ /* 0x004fe20000400000 */
[----:B------:R-:W-:-:S02]  /*3ac0*/  IMAD.U32 R15, R46, 0x10000, RZ ;  /* 0x000100002e0f7824 */ /* 0x000fc400078e00ff */
[----:B------:R-:W-:Y:S01]  /*3ad0*/  @!P2 FMUL R12, R12, 0.5 ;  /* 0x3f0000000c0ca820 */ /* 0x000fe20000400000 */
[----:B------:R-:W-:Y:S01]  /*3ae0*/  PRMT R16, R16, 0x7604, R17 ;  /* 0x0000760410107816 */ /* 0x000fe20000000011 */
[----:B------:R-:W-:-:S01]  /*3af0*/  FADD R48, R35, R50 ;  /* 0x0000003223307221 */ /* 0x000fc20000000000 */
[----:B------:R-:W-:Y:S01]  /*3b00*/  IMAD.U32 R39, R39, 0x10000, RZ ;  /* 0x0001000027277824 */ /* 0x000fe200078e00ff */
[----:B------:R-:W-:Y:S01]  /*3b10*/  F2FP.SATFINITE.E4M3.F32.PACK_AB_MERGE_C R54, RZ, R54, RZ ;  /* 0x00000036ff36723e */ /* 0x000fe200048070ff */
[----:B------:R-:W-:Y:S01]  /*3b20*/  FADD R30, R34, R49 ;  /* 0x00000031221e7221 */ /* 0x000fe20000000000 */
[----:B-1----:R-:W-:Y:S01]  /*3b30*/  @!P3 FMUL R55, R55, R55 ;  /* 0x000000373737b220 */ /* 0x002fe20000400000 */
[----:B------:R-:W1:Y:S01]  /*3b40*/  MUFU.EX2 R12, R12 ;  /* 0x0000000c000c7308 */ /* 0x000e620000000800 */
[----:B------:R-:W-:Y:S01]  /*3b50*/  F2FP.SATFINITE.E4M3.F32.PACK_AB_MERGE_C R25, RZ, R25, RZ ;  /* 0x00000019ff19723e */ /* 0x000fe200048070ff */
[----:B------:R-:W-:Y:S01]  /*3b60*/  FADD R11, R11, R20 ;  /* 0x000000140b0b7221 */ /* 0x000fe20000000000 */
[----:B------:R-:W-:-:S01]  /*3b70*/  FADD R53, R42, R55 ;  /* 0x000000372a357221 */ /* 0x000fc20000000000 */
[----:B------:R-:W-:Y:S01]  /*3b80*/  F2FP.SATFINITE.E4M3.F32.PACK_AB_MERGE_C R42, RZ, R42, RZ ;  /* 0x0000002aff2a723e */ /* 0x000fe200048070ff */
[----:B------:R-:W-:Y:S01]  /*3b90*/  FMUL R43, R43, UR15 ;  /* 0x0000000f2b2b7c20 */ /* 0x000fe20008400000 */
[----:B------:R-:W-:Y:S01]  /*3ba0*/  F2FP.SATFINITE.E4M3.F32.PACK_AB_MERGE_C R55, RZ, R55, RZ ;  /* 0x00000037ff37723e */ /* 0x000fe200048070ff */
[----:B---3--:R-:W-:Y:S01]  /*3bb0*/  @!P5 FMUL R51, R51, R51 ;  /* 0x000000333333d220 */ /* 0x008fe20000400000 */
[----:B------:R-:W-:Y:S01]  /*3bc0*/  LOP3.LUT R42, R42, 0xffff, RZ, 0xc0, !PT ;  /* 0x0000ffff2a2a7812 */ /* 0x000fe200078ec0ff */
[----:B------:R-:W-:-:S01]  /*3bd0*/  FADD R11, R11, R22 ;  /* 0x000000160b0b7221 */ /* 0x000fc20000000000 */
[----:B------:R-:W-:Y:S01]  /*3be0*/  F2FP.SATFINITE.E4M3.F32.PACK_AB_MERGE_C R28, RZ, R28, RZ ;  /* 0x0000001cff1c723e */ /* 0x000fe200048070ff */
[----:B------:R-:W-:-:S01]  /*3bf0*/  FADD R47, R38, R51 ;  /* 0x00000033262f7221 */ /* 0x000fc20000000000 */
[----:B------:R-:W-:Y:S01]  /*3c00*/  F2FP.SATFINITE.E4M3.F32.PACK_AB_MERGE_C R50, RZ, R50, RZ ;  /* 0x00000032ff32723e */ /* 0x000fe200048070ff */
[----:B------:R-:W-:Y:S01]  /*3c10*/  IMAD.SHL.U32 R17, R42, 0x1000000, RZ ;  /* 0x010000002a117824 */ /* 0x000fe200078e00ff */
[----:B------:R-:W-:Y:S01]  /*3c20*/  LOP3.LUT R21, R21, 0xff, RZ, 0xc0, !PT ;  /* 0x000000ff15157812 */ /* 0x000fe200078ec0ff */
[----:B------:R-:W-:-:S01]  /*3c30*/  FADD R23, R23, R48 ;  /* 0x0000003017177221 */ /* 0x000fc20000000000 */
[----:B------:R-:W-:Y:S01]  /*3c40*/  F2FP.SATFINITE.E4M3.F32.PACK_AB_MERGE_C R35, RZ, R35, RZ ;  /* 0x00000023ff23723e */ /* 0x000fe200048070ff */
[----:B-1----:R-:W-:Y:S01]  /*3c50*/  @!P2 FMUL R12, R12, R12 ;  /* 0x0000000c0c0ca220 */ /* 0x002fe20000400000 */
[----:B------:R-:W-:Y:S01]  /*3c60*/  F2FP.SATFINITE.E4M3.F32.PACK_AB_MERGE_C R38, RZ, R38, RZ ;  /* 0x00000026ff26723e */ /* 0x000fe200048070ff */
[----:B------:R-:W-:-:S01]  /*3c70*/  FADD R52, R27, R52 ;  /* 0x000000341b347221 */ /* 0x000fc20000000000 */
[----:B------:R-:W-:Y:S01]  /*3c80*/  F2FP.SATFINITE.E4M3.F32.PACK_AB_MERGE_C R51, RZ, R51, RZ ;  /* 0x00000033ff33723e */ /* 0x000fe200048070ff */
[----:B------:R-:W-:Y:S01]  /*3c90*/  IMAD.U32 R35, R35, 0x10000, RZ ;  /* 0x0001000023237824 */ /* 0x000fe200078e00ff */
[----:B------:R-:W-:Y:S01]  /*3ca0*/  F2FP.SATFINITE.E4M3.F32.PACK_AB_MERGE_C R31, RZ, R31, RZ ;  /* 0x0000001fff1f723e */ /* 0x000fe200048070ff */
[----:B------:R-:W-:-:S01]  /*3cb0*/  FFMA R7, R12, R7, R11 ;  /* 0x000000070c077223 */ /* 0x000fc2000000000b */
[----:B------:R-:W-:Y:S01]  /*3cc0*/  F2FP.SATFINITE.E4M3.F32.PACK_AB_MERGE_C R41, RZ, R41, RZ ;  /* 0x00000029ff29723e */ /* 0x000fe200048070ff */
[----:B------:R-:W-:-:S01]  /*3cd0*/  FADD R26, R26, R47 ;  /* 0x0000002f1a1a7221 */ /* 0x000fc20000000000 */
[----:B------:R-:W-:Y:S01]  /*3ce0*/  F2FP.SATFINITE.E4M3.F32.PACK_AB_MERGE_C R40, RZ, R40, RZ ;  /* 0x00000028ff28723e */ /* 0x000fe200048070ff */
[----:B------:R-:W-:Y:S01]  /*3cf0*/  IMAD.U32 R31, R31, 0x10000, RZ ;  /* 0x000100001f1f7824 */ /* 0x000fe200078e00ff */
[----:B------:R-:W-:Y:S01]  /*3d00*/  F2FP.SATFINITE.E4M3.F32.PACK_AB_MERGE_C R34, RZ, R34, RZ ;  /* 0x00000022ff22723e */ /* 0x000fe200048070ff */
[----:B------:R-:W-:Y:S01]  /*3d10*/  IMAD.U32 R41, R41, 0x10000, RZ ;  /* 0x0001000029297824 */ /* 0x000fe200078e00ff */
[----:B------:R-:W-:Y:S01]  /*3d20*/  F2FP.SATFINITE.E4M3.F32.PACK_AB_MERGE_C R45, RZ, R45, RZ ;  /* 0x0000002dff2d723e */ /* 0x000fe200048070ff */
[----:B------:R-:W-:-:S01]  /*3d30*/  FADD R53, R30, R53 ;  /* 0x000000351e357221 */ /* 0x000fc20000000000 */
[----:B------:R-:W-:Y:S01]  /*3d40*/  F2FP.SATFINITE.E4M3.F32.PACK_AB_MERGE_C R49, RZ, R49, RZ ;  /* 0x00000031ff31723e */ /* 0x000fe200048070ff */
[----:B------:R-:W-:-:S01]  /*3d50*/  FADD R23, R23, R52 ;  /* 0x0000003417177221 */ /* 0x000fc20000000000 */
[----:B------:R-:W-:Y:S01]  /*3d60*/  LOP3.LUT R32, R32, 0xff, RZ, 0xc0, !PT ;  /* 0x000000ff20207812 */ /* 0x000fe200078ec0ff */
[----:B------:R-:W-:-:S01]  /*3d70*/  FADD R26, R26, R53 ;  /* 0x000000351a1a7221 */ /* 0x000fc20000000000 */
[----:B------:R-:W-:Y:S01]  /*3d80*/  LOP3.LUT R16, R16, 0xff0000, R15, 0xf8, !PT ;  /* 0x00ff000010107812 */ /* 0x000fe200078ef80f */
[----:B------:R-:W-:Y:S01]  /*3d90*/  IMAD.U32 R15, R54, 0x10000, RZ ;  /* 0x00010000360f7824 */ /* 0x000fe200078e00ff */
[----:B------:R-:W-:Y:S01]  /*3da0*/  LOP3.LUT R55, R55, 0xffff, RZ, 0xc0, !PT ;  /* 0x0000ffff37377812 */ /* 0x000fe200078ec0ff */
[----:B------:R-:W-:-:S01]  /*3db0*/  FADD R26, R23, R26 ;  /* 0x0000001a171a7221 */ /* 0x000fc20000000000 */
[----:B------:R-:W-:Y:S01]  /*3dc0*/  LOP3.LUT R25, R25, 0xffff, RZ, 0xc0, !PT ;  /* 0x0000ffff19197812 */ /* 0x000fe200078ec0ff */
[-C--:B------:R-:W-:Y:S01]  /*3dd0*/  FMUL R56, R56, R12.reuse ;  /* 0x0000000c38387220 */ /* 0x080fe20000400000 */
[----:B------:R-:W-:Y:S01]  /*3de0*/  LOP3.LUT R28, R28, 0xff, RZ, 0xc0, !PT ;  /* 0x000000ff1c1c7812 */ /* 0x000fe200078ec0ff */
[----:B------:R-:W-:Y:S01]  /*3df0*/  IMAD.SHL.U32 R55, R55, 0x1000000, RZ ;  /* 0x0100000037377824 */ /* 0x000fe200078e00ff */
[----:B------:R-:W-:Y:S01]  /*3e00*/  LOP3.LUT R36, R36, 0xff0000, R39, 0xf8, !PT ;  /* 0x00ff000024247812 */ /* 0x000fe200078ef827 */
[-C--:B------:R-:W-:Y:S01]  /*3e10*/  FMUL R57, R57, R12.reuse ;  /* 0x0000000c39397220 */ /* 0x080fe20000400000 */
[----:B------:R-:W-:Y:S01]  /*3e20*/  LOP3.LUT R10, R10, 0xff0000, R13, 0xf8, !PT ;  /* 0x00ff00000a0a7812 */ /* 0x000fe200078ef80d */
[----:B------:R-:W-:Y:S01]  /*3e30*/  IMAD.U32 R13, R50, 0x10000, RZ ;  /* 0x00010000320d7824 */ /* 0x000fe200078e00ff */
[----:B------:R-:W-:Y:S01]  /*3e40*/  PRMT R18, R18, 0x7604, R21 ;  /* 0x0000760412127816 */ /* 0x000fe20000000015 */
[-C--:B------:R-:W-:Y:S01]  /*3e50*/  FMUL R60, R60, R12.reuse ;  /* 0x0000000c3c3c7220 */ /* 0x080fe20000400000 */
[----:B------:R-:W-:Y:S01]  /*3e60*/  LOP3.LUT R38, R38, 0xffff, RZ, 0xc0, !PT ;  /* 0x0000ffff26267812 */ /* 0x000fe200078ec0ff */
[-C--:B------:R-:W-:Y:S01]  /*3e70*/  FMUL R61, R61, R12.reuse ;  /* 0x0000000c3d3d7220 */ /* 0x080fe20000400000 */
[----:B------:R-:W-:Y:S01]  /*3e80*/  LOP3.LUT R51, R51, 0xffff, RZ, 0xc0, !PT ;  /* 0x0000ffff33337812 */ /* 0x000fe200078ec0ff */
[-C--:B------:R-:W-:Y:S01]  /*3e90*/  FMUL R64, R64, R12.reuse ;  /* 0x0000000c40407220 */ /* 0x080fe20000400000 */
[----:B------:R-:W-:Y:S01]  /*3ea0*/  PRMT R14, R14, 0x7604, R19 ;  /* 0x000076040e0e7816 */ /* 0x000fe20000000013 */
[----:B------:R-:W-:Y:S01]  /*3eb0*/  IMAD.MOV.U32 R19, RZ, RZ, 0x2130 ;  /* 0x00002130ff137424 */ /* 0x000fe200078e00ff */
[----:B------:R-:W-:Y:S01]  /*3ec0*/  LOP3.LUT R40, R40, 0xffff, RZ, 0xc0, !PT ;  /* 0x0000ffff28287812 */ /* 0x000fe200078ec0ff */
[----:B------:R-:W-:Y:S01]  /*3ed0*/  IMAD.SHL.U32 R51, R51, 0x1000000, RZ ;  /* 0x0100000033337824 */ /* 0x000fe200078e00ff */
[----:B------:R-:W-:Y:S01]  /*3ee0*/  LOP3.LUT R34, R34, 0xffff, RZ, 0xc0, !PT ;  /* 0x0000ffff22227812 */ /* 0x000fe200078ec0ff */
[-C--:B------:R-:W-:Y:S01]  /*3ef0*/  FMUL R65, R65, R12.reuse ;  /* 0x0000000c41417220 */ /* 0x080fe20000400000 */
[----:B------:R-:W-:Y:S01]  /*3f00*/  LOP3.LUT R45, R45, 0xffff, RZ, 0xc0, !PT ;  /* 0x0000ffff2d2d7812 */ /* 0x000fe200078ec0ff */
[----:B------:R-:W-:Y:S01]  /*3f10*/  IMAD.SHL.U32 R11, R40, 0x1000000, RZ ;  /* 0x01000000280b7824 */ /* 0x000fe200078e00ff */
[----:B------:R-:W-:Y:S01]  /*3f20*/  LOP3.LUT R49, R49, 0xffff, RZ, 0xc0, !PT ;  /* 0x0000ffff31317812 */ /* 0x000fe200078ec0ff */
[-C--:B------:R-:W-:Y:S01]  /*3f30*/  FMUL R68, R68, R12.reuse ;  /* 0x0000000c44447220 */ /* 0x080fe20000400000 */
[----:B------:R-:W-:Y:S01]  /*3f40*/  PRMT R32, R33, 0x7604, R32 ;  /* 0x0000760421207816 */ /* 0x000fe20000000020 */
[----:B------:R-:W-:Y:S01]  /*3f50*/  IMAD.SHL.U32 R45, R45, 0x1000000, RZ ;  /* 0x010000002d2d7824 */ /* 0x000fe200078e00ff */
[----:B------:R-:W-:Y:S01]  /*3f60*/  PRMT R24, R25, 0x7604, R24 ;  /* 0x0000760419187816 */ /* 0x000fe20000000018 */
[----:B------:R-:W-:Y:S01]  /*3f70*/  IMAD.SHL.U32 R49, R49, 0x1000000, RZ ;  /* 0x0100000031317824 */ /* 0x000fe200078e00ff */
[----:B------:R-:W-:Y:S01]  /*3f80*/  PRMT R28, R29, 0x7604, R28 ;  /* 0x000076041d1c7816 */ /* 0x000fe2000000001c */
[-C--:B------:R-:W-:Y:S01]  /*3f90*/  FMUL R69, R69, R12.reuse ;  /* 0x0000000c45457220 */ /* 0x080fe20000400000 */
[----:B------:R-:W-:Y:S01]  /*3fa0*/  LOP3.LUT R36, R36, R17, RZ, 0xfc, !PT ;  /* 0x0000001124247212 */ /* 0x000fe200078efcff */
[----:B------:R-:W-:Y:S01]  /*3fb0*/  IMAD.MOV.U32 R17, RZ, RZ, 0x3021 ;  /* 0x00003021ff117424 */ /* 0x000fe200078e00ff */
[----:B------:R-:W-:Y:S01]  /*3fc0*/  FSETP.GEU.AND P3, PT, R43, -126, PT ;  /* 0xc2fc00002b00780b */ /* 0x000fe20003f6e000 */
[-C--:B------:R-:W-:Y:S01]  /*3fd0*/  FMUL R72, R72, R12.reuse ;  /* 0x0000000c48487220 */ /* 0x080fe20000400000 */
[----:B------:R-:W-:Y:S01]  /*3fe0*/  LOP3.LUT R18, R18, 0xff0000, R15, 0xf8, !PT ;  /* 0x00ff000012127812 */ /* 0x000fe200078ef80f */
[----:B------:R-:W-:Y:S01]  /*3ff0*/  IMAD.SHL.U32 R15, R38, 0x1000000, RZ ;  /* 0x01000000260f7824 */ /* 0x000fe200078e00ff */
[----:B------:R-:W-:Y:S01]  /*4000*/  LOP3.LUT R14, R14, 0xff0000, R13, 0xf8, !PT ;  /* 0x00ff00000e0e7812 */ /* 0x000fe200078ef80d */
[----:B------:R-:W-:Y:S01]  /*4010*/  IMAD.SHL.U32 R13, R34, 0x1000000, RZ ;  /* 0x01000000220d7824 */ /* 0x000fe200078e00ff */
[----:B------:R-:W-:Y:S01]  /*4020*/  LOP3.LUT R32, R32, 0xff0000, R35, 0xf8, !PT ;  /* 0x00ff000020207812 */ /* 0x000fe200078ef823 */
[-C--:B------:R-:W-:Y:S01]  /*4030*/  FMUL R73, R73, R12.reuse ;  /* 0x0000000c49497220 */ /* 0x080fe20000400000 */
[----:B------:R-:W-:Y:S01]  /*4040*/  LOP3.LUT R24, R24, 0xff0000, R31, 0xf8, !PT ;  /* 0x00ff000018187812 */ /* 0x000fe200078ef81f */
[-C--:B------:R-:W-:Y:S01]  /*4050*/  FMUL R76, R76, R12.reuse ;  /* 0x0000000c4c4c7220 */ /* 0x080fe20000400000 */
[----:B------:R-:W-:Y:S01]  /*4060*/  LOP3.LUT R28, R28, 0xff0000, R41, 0xf8, !PT ;  /* 0x00ff00001c1c7812 */ /* 0x000fe200078ef829 */
[----:B------:R-:W-:Y:S01]  /*4070*/  FMUL R77, R77, R12 ;  /* 0x0000000c4d4d7220 */ /* 0x000fe20000400000 */
[----:B------:R-:W-:Y:S01]  /*4080*/  LOP3.LUT R55, R18, R55, RZ, 0xfc, !PT ;  /* 0x0000003712377212 */ /* 0x000fe200078efcff */
[----:B------:R-:W-:Y:S01]  /*4090*/  @!P3 FMUL R43, R43, 0.5 ;  /* 0x3f0000002b2bb820 */ /* 0x000fe20000400000 */
[----:B------:R-:W-:Y:S01]  /*40a0*/  SHF.R.U32.HI R18, RZ, R0, R17 ;  /* 0x00000000ff127219 */ /* 0x000fe20000011611 */
[-C--:B------:R-:W-:Y:S01]  /*40b0*/  FMUL R80, R80, R12.reuse ;  /* 0x0000000c50507220 */ /* 0x080fe20000400000 */
[----:B------:R-:W-:Y:S01]  /*40c0*/  LOP3.LUT R15, R32, R15, RZ, 0xfc, !PT ;  /* 0x0000000f200f7212 */ /* 0x000fe200078efcff */
[-C--:B------:R-:W-:Y:S01]  /*40d0*/  FMUL R81, R81, R12.reuse ;  /* 0x0000000c51517220 */ /* 0x080fe20000400000 */
[----:B------:R-:W-:Y:S01]  /*40e0*/  LOP3.LUT R14, R14, R51, RZ, 0xfc, !PT ;  /* 0x000000330e0e7212 */ /* 0x000fe200078efcff */
[----:B------:R-:W1:Y:S01]  /*40f0*/  MUFU.EX2 R43, R43 ;  /* 0x0000002b002b7308 */ /* 0x000e620000000800 */
[----:B------:R-:W-:Y:S01]  /*4100*/  LOP3.LUT R11, R24, R11, RZ, 0xfc, !PT ;  /* 0x0000000b180b7212 */ /* 0x000fe200078efcff */
[-C--:B------:R-:W-:Y:S01]  /*4110*/  FMUL R84, R84, R12.reuse ;  /* 0x0000000c54547220 */ /* 0x080fe20000400000 */
[----:B------:R-:W-:Y:S01]  /*4120*/  LOP3.LUT R28, R28, R13, RZ, 0xfc, !PT ;  /* 0x0000000d1c1c7212 */ /* 0x000fe200078efcff */
[----:B------:R-:W-:Y:S01]  /*4130*/  FMUL R85, R85, R12 ;  /* 0x0000000c55557220 */ /* 0x000fe20000400000 */
[----:B------:R-:W-:-:S02]  /*4140*/  LOP3.LUT R10, R10, R45, RZ, 0xfc, !PT ;  /* 0x0000002d0a0a7212 */ /* 0x000fc400078efcff */
[----:B------:R-:W-:Y:S02]  /*4150*/  LOP3.LUT R49, R16, R49, RZ, 0xfc, !PT ;  /* 0x0000003110317212 */ /* 0x000fe400078efcff */
[----:B------:R-:W-:Y:S02]  /*4160*/  SHF.R.U32.HI R19, RZ, R0, R19 ;  /* 0x00000000ff137219 */ /* 0x000fe40000011613 */
[----:B------:R-:W-:Y:S02]  /*4170*/  LOP3.LUT R20, R18, 0xf, RZ, 0xc0, !PT ;  /* 0x0000000f12147812 */ /* 0x000fe400078ec0ff */
[----:B------:R-:W-:Y:S02]  /*4180*/  SEL R16, R36, R15, P6 ;  /* 0x0000000f24107207 */ /* 0x000fe40003000000 */
[----:B------:R-:W-:Y:S02]  /*4190*/  SEL R18, R55, R14, P6 ;  /* 0x0000000e37127207 */ /* 0x000fe40003000000 */
[----:B------:R-:W-:Y:S01]  /*41a0*/  SEL R13, R28, R11, P6 ;  /* 0x0000000b1c0d7207 */ /* 0x000fe20003000000 */
[----:B-1----:R-:W-:Y:S01]  /*41b0*/  @!P3 FMUL R43, R43, R43 ;  /* 0x0000002b2b2bb220 */ /* 0x002fe20000400000 */
[----:B------:R-:W-:Y:S01]  /*41c0*/  SEL R15, R15, R36, P6 ;  /* 0x000000240f0f7207 */ /* 0x000fe20003000000 */
[----:B------:R-:W-:Y:S01]  /*41d0*/  SHFL.IDX PT, R16, R16, R20, 0x1c1f ;  /* 0x001c1f1410107589 */ /* 0x000fe200000e0000 */
[----:B------:R-:W-:Y:S01]  /*41e0*/  SEL R17, R49, R10, P6 ;  /* 0x0000000a31117207 */ /* 0x000fe20003000000 */
[----:B------:R-:W-:Y:S01]  /*41f0*/  FFMA R8, R43, R8, R26 ;  /* 0x000000082b087223 */ /* 0x000fe2000000001a */
[----:B------:R-:W-:Y:S01]  /*4200*/  SEL R55, R14, R55, P6 ;  /* 0x000000370e377207 */ /* 0x000fe20003000000 */
[----:B------:R-:W-:Y:S01]  /*4210*/  SHFL.IDX PT, R13, R13, R20, 0x1c1f ;  /* 0x001c1f140d0d7589 */ /* 0x000fe200000e0000 */
[----:B------:R-:W-:Y:S01]  /*4220*/  SEL R11, R11, R28, P6 ;  /* 0x0000001c0b0b7207 */ /* 0x000fe20003000000 */
[----:B------:R-:W-:Y:S01]  /*4230*/  FMUL R58, R58, R43 ;  /* 0x0000002b3a3a7220 */ /* 0x000fe20000400000 */
[----:B------:R-:W-:Y:S01]  /*4240*/  SEL R49, R10, R49, P6 ;  /* 0x000000310a317207 */ /* 0x000fe20003000000 */
[----:B------:R-:W-:Y:S01]  /*4250*/  SHFL.IDX PT, R17, R17, R20, 0x1c1f ;  /* 0x001c1f1411117589 */ /* 0x000fe200000e0000 */
[----:B------:R-:W-:Y:S01]  /*4260*/  LOP3.LUT R22, R19, 0xf, RZ, 0xc0, !PT ;  /* 0x0000000f13167812 */ /* 0x000fe200078ec0ff */
[-C--:B------:R-:W-:Y:S01]  /*4270*/  FMUL R59, R59, R43.reuse ;  /* 0x0000002b3b3b7220 */ /* 0x080fe20000400000 */
[----:B------:R-:W-:Y:S01]  /*4280*/  SHF.L.U32 R19, R9, 0x1f, RZ ;  /* 0x0000001f09137819 */ /* 0x000fe200000006ff */
[----:B------:R-:W-:Y:S01]  /*4290*/  SHFL.IDX PT, R18, R18, R20, 0x1c1f ;  /* 0x001c1f1412127589 */ /* 0x000fe200000e0000 */
[-C--:B------:R-:W-:Y:S01]  /*42a0*/  FMUL R62, R62, R43.reuse ;  /* 0x0000002b3e3e7220 */ /* 0x080fe20000400000 */
[-C--:B------:R-:W-:Y:S01]  /*42b0*/  FMUL R63, R63, R43.reuse ;  /* 0x0000002b3f3f7220 */ /* 0x080fe20000400000 */
[----:B------:R1:W2:Y:S01]  /*42c0*/  SYNCS.PHASECHK.TRANS64.TRYWAIT P2, [UR6+0x7000], R19 ;  /* 0x00700013ff0075a7 */ /* 0x0002a20008040146 */
[----:B------:R-:W3:Y:S01]  /*42d0*/  SHFL.IDX PT, R10, R11, R22, 0x1c1f ;  /* 0x001c1f160b0a7589 */ /* 0x000ee200000e0000 */
[-C--:B------:R-:W-:Y:S01]  /*42e0*/  FMUL R66, R66, R43.reuse ;  /* 0x0000002b42427220 */ /* 0x080fe20000400000 */
[-C--:B------:R-:W-:Y:S01]  /*42f0*/  FMUL R67, R67, R43.reuse ;  /* 0x0000002b43437220 */ /* 0x080fe20000400000 */
[-C--:B------:R-:W-:Y:S01]  /*4300*/  FMUL R70, R70, R43.reuse ;  /* 0x0000002b46467220 */ /* 0x080fe20000400000 */
[----:B------:R-:W4:Y:S01]  /*4310*/  SHFL.IDX PT, R15, R15, R22, 0x1c1f ;  /* 0x001c1f160f0f7589 */ /* 0x000f2200000e0000 */
[-C--:B------:R-:W-:Y:S01]  /*4320*/  FMUL R71, R71, R43.reuse ;  /* 0x0000002b47477220 */ /* 0x080fe20000400000 */
[-C--:B------:R-:W-:Y:S01]  /*4330*/  FMUL R74, R74, R43.reuse ;  /* 0x0000002b4a4a7220 */ /* 0x080fe20000400000 */
[-C--:B------:R-:W-:Y:S01]  /*4340*/  FMUL R75, R75, R43.reuse ;  /* 0x0000002b4b4b7220 */ /* 0x080fe20000400000 */
[----:B------:R-:W5:Y:S01]  /*4350*/  SHFL.IDX PT, R14, R49, R22, 0x1c1f ;  /* 0x001c1f16310e7589 */ /* 0x000f6200000e0000 */
[-C--:B------:R-:W-:Y:S01]  /*4360*/  FMUL R78, R78, R43.reuse ;  /* 0x0000002b4e4e7220 */ /* 0x080fe20000400000 */
[-C--:B------:R-:W-:Y:S01]  /*4370*/  FMUL R79, R79, R43.reuse ;  /* 0x0000002b4f4f7220 */ /* 0x080fe20000400000 */
[-C--:B------:R-:W-:Y:S01]  /*4380*/  FMUL R82, R82, R43.reuse ;  /* 0x0000002b52527220 */ /* 0x080fe20000400000 */
[----:B------:R-:W1:Y:S01]  /*4390*/  SHFL.IDX PT, R55, R55, R22, 0x1c1f ;  /* 0x001c1f1637377589 */ /* 0x000e6200000e0000 */
[-C--:B------:R-:W-:Y:S01]  /*43a0*/  FMUL R83, R83, R43.reuse ;  /* 0x0000002b53537220 */ /* 0x080fe20000400000 */
[-C--:B------:R-:W-:Y:S01]  /*43b0*/  FMUL R86, R86, R43.reuse ;  /* 0x0000002b56567220 */ /* 0x080fe20000400000 */
[----:B------:R-:W-:Y:S01]  /*43c0*/  FMUL R87, R87, R43 ;  /* 0x0000002b57577220 */ /* 0x000fe20000400000 */
[----:B---3--:R-:W-:-:S02]  /*43d0*/  PRMT R24, R13, R5, R10 ;  /* 0x000000050d187216 */ /* 0x008fc4000000000a */
[-C--:B------:R-:W-:Y:S02]  /*43e0*/  PRMT R25, R13, R6.reuse, R10 ;  /* 0x000000060d197216 */ /* 0x080fe4000000000a */
[CCC-:B----4-:R-:W-:Y:S02]  /*43f0*/  PRMT R26, R16.reuse, R5.reuse, R15.reuse ;  /* 0x00000005101a7216 */ /* 0x1d0fe4000000000f */
[-C--:B------:R-:W-:Y:S02]  /*4400*/  PRMT R27, R16, R6.reuse, R15 ;  /* 0x00000006101b7216 */ /* 0x080fe4000000000f */
[CCC-:B-----5:R-:W-:Y:S02]  /*4410*/  PRMT R36, R17.reuse, R5.reuse, R14.reuse ;  /* 0x0000000511247216 */ /* 0x1e0fe4000000000e */
[----:B------:R-:W-:Y:S02]  /*4420*/  PRMT R37, R17, R6, R14 ;  /* 0x0000000611257216 */ /* 0x000fe4000000000e */
[----:B-1----:R-:W-:-:S02]  /*4430*/  PRMT R38, R18, R5, R55 ;  /* 0x0000000512267216 */ /* 0x002fc40000000037 */
[----:B------:R-:W-:Y:S01]  /*4440*/  PRMT R39, R18, R6, R55 ;  /* 0x0000000612277216 */ /* 0x000fe20000000037 */
[----:B--2---:R-:W-:Y:S06]  /*4450*/  @!P0 BRA `(.L_x_27) ;  /* 0x0000000000048947 */ /* 0x004fec0003800000 */
[----:B------:R-:W-:Y:S01]  /*4460*/  BPT.TRAP 0x1 ;  /* 0x000000040000795c */ /* 0x000fe20000300000 */
.L_x_27:
[----:B------:R-:W-:Y:S05]  /*4470*/  @P2 BRA `(.L_x_28) ;  /* 0x0000000000082947 */ /* 0x000fea0003800000 */
[----:B------:R-:W1:Y:S02]  /*4480*/  SYNCS.PHASECHK.TRANS64.TRYWAIT P2, [UR6+0x7000], R19 ;  /* 0x00700013ff0075a7 */ /* 0x000e640008040146 */
[----:B-1----:R-:W-:Y:S05]  /*4490*/  @!P2 BRA `(.L_x_29) ;  /* 0x000000280008a947 */ /* 0x002fea0003800000 */
.L_x_28:
[----:B------:R-:W-:Y:S01]  /*44a0*/  ULEA UR6, UR13, UR12, 0x8 ;  /* 0x0000000c0d067291 */ /* 0x000fe2000f8e403f */
[----:B------:R-:W-:Y:S01]  /*44b0*/  WARPGROUP.ARRIVE ;  /* 0x00000000000079c5 */ /* 0x000fe20000000000 */
[----:B------:R-:W-:-:S07]  /*44c0*/  UMOV UR7, 0x80000020 ;  /* 0x8000002000077882 */ /* 0x000fce0000000000 */
[----:B------:R-:W-:Y:S01]  /*44d0*/  QGMMA.64x64x32.F32.E4M3.E4M3 R56, R24, gdesc[UR4], R56, gsb0 ;  /* 0x00e0000418387df3 */ /* 0x000fe20008000838 */
        /* <DEDUP_REMOVED lines=8> */
.L_x_30:
[----:B------:R-:W-:-:S04]  /*4560*/  ULEA UR6, UR14, UR37, 0x3 ;  /* 0x000000250e067291 */ /* 0x000fc8000f8e183f */
[----:B------:R-:W-:-:S04]  /*4570*/  UIADD3 UR6, UR6, 0x7028, URZ ;  /* 0x0000702806067890 */ /* 0x000fc8000fffe03f */
[----:B------:R-:W-:-:S09]  /*4580*/  UPRMT UR6, URZ, 0x654, UR6 ;  /* 0x000006543f067896 */ /* 0x000fd20008000006 */
[----:B------:R-:W-:Y:S01]  /*4590*/  SYNCS.ARRIVE.TRANS64.RED.A1T0 RZ, [UR6], RZ ;  /* 0x000000ffffff79a7 */ /* 0x000fe20008100406 */
[----:B------:R-:W-:Y:S05]  /*45a0*/  @P1 BRA `(.L_x_31) ;  /* 0x0000000000041947 */ /* 0x000fea0003800000 */
[----:B------:R-:W-:Y:S01]  /*45b0*/  BPT.TRAP 0x1 ;  /* 0x000000040000795c */ /* 0x000fe20000300000 */
.L_x_31:
[----:B------:R-:W-:-:S04]  /*45c0*/  UIADD3 UR14, UR14, 0x1, URZ ;  /* 0x000000010e0e7890 */ /* 0x000fc8000fffe03f */
[----:B------:R-:W-:-:S04]  /*45d0*/  UISETP.NE.AND UP0, UPT, UR14, 0x5, UPT ;  /* 0x000000050e00788c */ /* 0x000fc8000bf05270 */
[----:B------:R-:W-:Y:S01]  /*45e0*/  USEL UR14, UR14, URZ, UP0 ;  /* 0x0000003f0e0e7287 */ /* 0x000fe20008000000 */
[----:B------:R-:W-:Y:S11]  /*45f0*/  @!P0 BRA `(.L_x_32) ;  /* 0x0000000000048947 */ /* 0x000ff60003800000 */
[----:B------:R-:W-:Y:S01]  /*4600*/  BPT.TRAP 0x1 ;  /* 0x000000040000795c */ /* 0x000fe20000300000 */
.L_x_32:
[----:B------:R-:W-:-:S04]  /*4610*/  ULEA UR6, UR14, UR37, 0x3 ;  /* 0x000000250e067291 */ /* 0x000fc8000f8e183f */
[----:B------:R-:W-:-:S04]  /*4620*/  UIADD3 UR6, UR6, 0x7028, URZ ;  /* 0x0000702806067890 */ /* 0x000fc8000fffe03f */
[----:B------:R-:W-:-:S09]  /*4630*/  UPRMT UR6, URZ, 0x654, UR6 ;  /* 0x000006543f067896 */ /* 0x000fd20008000006 */
[----:B------:R-:W-:Y:S01]  /*4640*/  SYNCS.ARRIVE.TRANS64.RED.A1T0 RZ, [UR6], RZ ;  /* 0x000000ffffff79a7 */ /* 0x000fe20008100406 */
[----:B------:R-:W-:Y:S05]  /*4650*/  @P1 BRA `(.L_x_33) ;  /* 0x0000000000041947 */ /* 0x000fea0003800000 */
[----:B------:R-:W-:Y:S01]  /*4660*/  BPT.TRAP 0x1 ;  /* 0x000000040000795c */ /* 0x000fe20000300000 */
.L_x_33:
[----:B------:R-:W-:Y:S01]  /*4670*/  UIADD3 UR13, UR13, 0x1, URZ ;  /* 0x000000010d0d7890 */ /* 0x000fe2000fffe03f */
[C---:B------:R-:W-:Y:S01]  /*4680*/  ISETP.GT.AND P2, PT, R2.reuse, 0x2, PT ;  /* 0x000000020200780c */ /* 0x040fe20003f44270 */
[----:B------:R-:W-:Y:S01]  /*4690*/  UIADD3 UR14, UR14, 0x1, URZ ;  /* 0x000000010e0e7890 */ /* 0x000fe2000fffe03f */
[----:B------:R-:W-:Y:S01]  /*46a0*/  VIADD R2, R2, 0xffffffff ;  /* 0xffffffff02027836 */ /* 0x000fe20000000000 */
[----:B------:R-:W-:Y:S01]  /*46b0*/  UISETP.NE.AND UP2, UPT, UR13, 0x5, UPT ;  /* 0x000000050d00788c */ /* 0x000fe2000bf45270 */
[----:B------:R-:W-:Y:S01]  /*46c0*/  IMAD.MOV.U32 R11, RZ, RZ, R3 ;  /* 0x000000ffff0b7224 */ /* 0x000fe200078e0003 */
[----:B------:R-:W-:Y:S01]  /*46d0*/  UISETP.NE.AND UP0, UPT, UR14, 0x5, UPT ;  /* 0x000000050e00788c */ /* 0x000fe2000bf05270 */
[----:B------:R-:W-:Y:S01]  /*46e0*/  IMAD.MOV.U32 R13, RZ, RZ, R4 ;  /* 0x000000ffff0d7224 */ /* 0x000fe200078e0004 */
[----:B------:R-:W-:Y:S02]  /*46f0*/  USEL UR6, URZ, 0x1, UP2 ;  /* 0x000000013f067887 */ /* 0x000fe40009000000 */
[----:B------:R-:W-:-:S02]  /*4700*/  USEL UR14, UR14, URZ, UP0 ;  /* 0x0000003f0e0e7287 */ /* 0x000fc40008000000 */
[----:B------:R-:W-:Y:S02]  /*4710*/  USEL UR13, UR13, URZ, UP2 ;  /* 0x0000003f0d0d7287 */ /* 0x000fe40009000000 */
[----:B------:R-:W-:Y:S01]  /*4720*/  LOP3.LUT R9, R9, UR6, RZ, 0x3c, !PT ;  /* 0x0000000609097c12 */ /* 0x000fe2000f8e3cff */
[----:B------:R-:W-:Y:S09]  /*4730*/  @P2 BRA `(.L_x_34) ;  /* 0xffffffe000782947 */ /* 0x000ff2000383ffff */
.L_x_23:
[----:B------:R-:W2:Y:S01]  /*4740*/  SHFL.BFLY PT, R0, R7, 0x1, 0x1f ;  /* 0x0c201f0007007f89 */ /* 0x000ea200000e0000 */
[----:B------:R-:W-:Y:S01]  /*4750*/  BSSY B0, `(.L_x_35) ;  /* 0x0000023000007945 */ /* 0x000fe20003800000 */
[----:B-1----:R-:W-:Y:S02]  /*4760*/  IMAD.MOV.U32 R10, RZ, RZ, 0x3f800000 ;  /* 0x3f800000ff0a7424 */ /* 0x002fe400078e00ff */
[----:B------:R-:W1:Y:S01]  /*4770*/  SHFL.BFLY PT, R5, R8, 0x1, 0x1f ;  /* 0x0c201f0008057f89 */ /* 0x000e6200000e0000 */
[----:B------:R-:W-:Y:S02]  /*4780*/  IMAD.MOV.U32 R6, RZ, RZ, 0x3f800000 ;  /* 0x3f800000ff067424 */ /* 0x000fe400078e00ff */
[----:B------:R-:W-:Y:S02]  /*4790*/  IMAD.MOV.U32 R11, RZ, RZ, 0x7f800000 ;  /* 0x7f800000ff0b7424 */ /* 0x000fe400078e00ff */
[----:B--2---:R-:W-:Y:S01]  /*47a0*/  FADD R0, R0, R7 ;  /* 0x0000000700007221 */ /* 0x004fe20000000000 */
[----:B-1----:R-:W-:-:S04]  /*47b0*/  FADD R14, R5, R8 ;  /* 0x00000008050e7221 */ /* 0x002fc80000000000 */
[----:B------:R-:W1:Y:S04]  /*47c0*/  SHFL.BFLY PT, R9, R0, 0x2, 0x1f ;  /* 0x0c401f0000097f89 */ /* 0x000e6800000e0000 */
[----:B------:R-:W2:Y:S01]  /*47d0*/  SHFL.BFLY PT, R15, R14, 0x2, 0x1f ;  /* 0x0c401f000e0f7f89 */ /* 0x000ea200000e0000 */
[C---:B-1----:R-:W-:Y:S01]  /*47e0*/  FSETP.NE.AND P0, PT, R0.reuse, -R9, PT ;  /* 0x800000090000720b */ /* 0x042fe20003f05000 */
[----:B------:R-:W-:Y:S01]  /*47f0*/  FADD R2, R0, R9 ;  /* 0x0000000900027221 */ /* 0x000fe20000000000 */
[----:B------:R-:W-:Y:S02]  /*4800*/  IMAD.MOV.U32 R9, RZ, RZ, 0x7f800000 ;  /* 0x7f800000ff097424 */ /* 0x000fe400078e00ff */
[----:B--2---:R-:W-:-:S09]  /*4810*/  FADD R5, R14, R15 ;  /* 0x0000000f0e057221 */ /* 0x004fd20000000000 */
[----:B------:R-:W-:Y:S05]  /*4820*/  @!P0 BRA `(.L_x_36) ;  /* 0x0000000000548947 */ /* 0x000fea0003800000 */
[----:B------:R-:W-:Y:S01]  /*4830*/  VIADD R0, R2, 0x1800000 ;  /* 0x0180000002007836 */ /* 0x000fe20000000000 */
[----:B------:R-:W-:Y:S04]  /*4840*/  BSSY B1, `(.L_x_37) ;  /* 0x000000c000017945 */ /* 0x000fe80003800000 */
[----:B------:R-:W-:-:S04]  /*4850*/  LOP3.LUT R0, R0, 0x7f800000, RZ, 0xc0, !PT ;  /* 0x7f80000000007812 */ /* 0x000fc800078ec0ff */
[----:B------:R-:W-:-:S13]  /*4860*/  ISETP.GT.U32.AND P0, PT, R0, 0x1ffffff, PT ;  /* 0x01ffffff0000780c */ /* 0x000fda0003f04070 */
[----:B------:R-:W-:Y:S05]  /*4870*/  @P0 BRA `(.L_x_38) ;  /* 0x0000000000100947 */ /* 0x000fea0003800000 */
[----:B------:R-:W-:-:S07]  /*4880*/  MOV R12, 0x48a0 ;  /* 0x000048a0000c7802 */ /* 0x000fce0000000f00 */
[----:B------:R-:W-:Y:S05]  /*4890*/  CALL.REL.NOINC `($__internal_0_$__cuda_sm20_rcp_rn_f32_slowpath) ;  /* 0x0000002400b07944 */ /* 0x000fea0003c00000 */
[----:B------:R-:W-:Y:S01]  /*48a0*/  IMAD.MOV.U32 R6, RZ, RZ, R0 ;  /* 0x000000ffff067224 */ /* 0x000fe200078e0000 */
[----:B------:R-:W-:Y:S06]  /*48b0*/  BRA `(.L_x_39) ;  /* 0x0000000000107947 */ /* 0x000fec0003800000 */
.L_x_38:
[----:B------:R-:W1:Y:S02]  /*48c0*/  MUFU.RCP R7, R2 ;  /* 0x0000000200077308 */ /* 0x000e640000001000 */
[----:B-1----:R-:W-:-:S04]  /*48d0*/  FFMA R0, R2, R7, -1 ;  /* 0xbf80000002007423 */ /* 0x002fc80000000007 */
[----:B------:R-:W-:-:S04]  /*48e0*/  FADD.FTZ R0, -R0, -RZ ;  /* 0x800000ff00007221 */ /* 0x000fc80000010100 */
[----:B------:R-:W-:-:S07]  /*48f0*/  FFMA R6, R7, R0, R7 ;  /* 0x0000000007067223 */ /* 0x000fce0000000007 */
.L_x_39:
[----:B------:R-:W-:Y:S05]  /*4900*/  BSYNC B1 ;  /* 0x0000000000017941 */ /* 0x000fea0003800000 */
.L_x_37:
[----:B------:R-:W-:Y:S01]  /*4910*/  FSETP.GEU.AND P0, PT, |R2|, 1.175494350822287508e-38, PT ;  /* 0x008000000200780b */ /* 0x000fe20003f0e200 */
[----:B------:R-:W-:-:S12]  /*4920*/  ULDC UR4, c[0x0][0x600] ;  /* 0x0001800000047ab9 */ /* 0x000fd80000000800 */
[----:B------:R-:W-:-:S04]  /*4930*/  @!P0 FMUL R2, R2, 16777216 ;  /* 0x4b80000002028820 */ /* 0x000fc80000400000 */
[----:B------:R-:W1:Y:S02]  /*4940*/  MUFU.LG2 R0, R2 ;  /* 0x0000000200007308 */ /* 0x000e640000000c00 */
[----:B-1----:R-:W-:-:S04]  /*4950*/  @!P0 FADD R0, R0, -24 ;  /* 0xc1c0000000008421 */ /* 0x002fc80000000000 */
[----:B------:R-:W-:-:S04]  /*4960*/  FMUL R0, R0, 0.69314718246459960938 ;  /* 0x3f31721800007820 */ /* 0x000fc80000400000 */
[----:B------:R-:W-:-:S07]  /*4970*/  FFMA R11, R3, UR4, R0 ;  /* 0x00000004030b7c23 */ /* 0x000fce0008000000 */
.L_x_36:
[----:B------:R-:W-:Y:S05]  /*4980*/  BSYNC B0 ;  /* 0x0000000000007941 */ /* 0x000fea0003800000 */
.L_x_35:
[----:B------:R-:W-:Y:S01]  /*4990*/  FSETP.NE.AND P0, PT, R14, -R15, PT ;  /* 0x8000000f0e00720b */ /* 0x000fe20003f05000 */
[----:B------:R-:W-:Y:S01]  /*49a0*/  ULDC UR4, c[0x0][0x608] ;  /* 0x0001820000047ab9 */ /* 0x000fe20000000800 */
[----:B------:R-:W-:Y:S01]  /*49b0*/  BSSY B0, `(.L_x_40) ;  /* 0x0000029000007945 */ /* 0x000fe20003800000 */
[----:B------:R-:W-:-:S04]  /*49c0*/  FMUL R6, R6, UR4 ;  /* 0x0000000406067c20 */ /* 0x000fc80008400000 */
[-C--:B------:R-:W-:Y:S01]  /*49d0*/  FMUL R56, R56, R6.reuse ;  /* 0x0000000638387220 */ /* 0x080fe20000400000 */
        /* <DEDUP_REMOVED lines=14> */
[----:B------:R-:W-:Y:S01]  /*4ac0*/  FMUL R38, R85, R6 ;  /* 0x0000000655267220 */ /* 0x000fe20000400000 */
[----:B------:R-:W-:Y:S06]  /*4ad0*/  @!P0 BRA `(.L_x_41) ;  /* 0x0000000000588947 */ /* 0x000fec0003800000 */
[----:B------:R-:W-:Y:S01]  /*4ae0*/  VIADD R0, R5, 0x1800000 ;  /* 0x0180000005007836 */ /* 0x000fe20000000000 */
[----:B------:R-:W-:Y:S04]  /*4af0*/  BSSY B1, `(.L_x_42) ;  /* 0x000000d000017945 */ /* 0x000fe80003800000 */
[----:B------:R-:W-:-:S04]  /*4b00*/  LOP3.LUT R0, R0, 0x7f800000, RZ, 0xc0, !PT ;  /* 0x7f80000000007812 */ /* 0x000fc800078ec0ff */
[----:B------:R-:W-:-:S13]  /*4b10*/  ISETP.GT.U32.AND P0, PT, R0, 0x1ffffff, PT ;  /* 0x01ffffff0000780c */ /* 0x000fda0003f04070 */
[----:B------:R-:W-:Y:S05]  /*4b20*/  @P0 BRA `(.L_x_43) ;  /* 0x0000000000140947 */ /* 0x000fea0003800000 */
[----:B------:R-:W-:Y:S01]  /*4b30*/  IMAD.MOV.U32 R2, RZ, RZ, R5 ;  /* 0x000000ffff027224 */ /* 0x000fe200078e0005 */
[----:B------:R-:W-:-:S07]  /*4b40*/  MOV R12, 0x4b60 ;  /* 0x00004b60000c7802 */ /* 0x000fce0000000f00 */
[----:B------:R-:W-:Y:S05]  /*4b50*/  CALL.REL.NOINC `($__internal_0_$__cuda_sm20_rcp_rn_f32_slowpath) ;  /* 0x0000002400007944 */ /* 0x000fea0003c00000 */
[----:B------:R-:W-:Y:S01]  /*4b60*/  IMAD.MOV.U32 R10, RZ, RZ, R0 ;  /* 0x000000ffff0a7224 */ /* 0x000fe200078e0000 */
[----:B------:R-:W-:Y:S06]  /*4b70*/  BRA `(.L_x_44) ;  /* 0x0000000000107947 */ /* 0x000fec0003800000 */
.L_x_43:
[----:B------:R-:W1:Y:S02]  /*4b80*/  MUFU.RCP R10, R5 ;  /* 0x00000005000a7308 */ /* 0x000e640000001000 */
[----:B-1----:R-:W-:-:S04]  /*4b90*/  FFMA R0, R5, R10, -1 ;  /* 0xbf80000005007423 */ /* 0x002fc8000000000a */
[----:B------:R-:W-:-:S04]  /*4ba0*/  FADD.FTZ R3, -R0, -RZ ;  /* 0x800000ff00037221 */ /* 0x000fc80000010100 */
[----:B------:R-:W-:-:S07]  /*4bb0*/  FFMA R10, R10, R3, R10 ;  /* 0x000000030a0a7223 */ /* 0x000fce000000000a */
.L_x_44:
[----:B------:R-:W-:Y:S05]  /*4bc0*/  BSYNC B1 ;  /* 0x0000000000017941 */ /* 0x000fea0003800000 */
.L_x_42:
[----:B------:R-:W-:Y:S01]  /*4bd0*/  FSETP.GEU.AND P0, PT, |R5|, 1.175494350822287508e-38, PT ;  /* 0x008000000500780b */ /* 0x000fe20003f0e200 */
[----:B------:R-:W-:-:S12]  /*4be0*/  ULDC UR4, c[0x0][0x600] ;  /* 0x0001800000047ab9 */ /* 0x000fd80000000800 */
[----:B------:R-:W-:-:S04]  /*4bf0*/  @!P0 FMUL R5, R5, 16777216 ;  /* 0x4b80000005058820 */ /* 0x000fc80000400000 */
[----:B------:R-:W1:Y:S02]  /*4c00*/  MUFU.LG2 R0, R5 ;  /* 0x0000000500007308 */ /* 0x000e640000000c00 */
[----:B-1----:R-:W-:-:S04]  /*4c10*/  @!P0 FADD R0, R0, -24 ;  /* 0xc1c0000000008421 */ /* 0x002fc80000000000 */
[----:B------:R-:W-:-:S04]  /*4c20*/  FMUL R9, R0, 0.69314718246459960938 ;  /* 0x3f31721800097820 */ /* 0x000fc80000400000 */
[----:B------:R-:W-:-:S07]  /*4c30*/  FFMA R9, R4, UR4, R9 ;  /* 0x0000000404097c23 */ /* 0x000fce0008000009 */
.L_x_41:
[----:B------:R-:W-:Y:S05]  /*4c40*/  BSYNC B0 ;  /* 0x0000000000007941 */ /* 0x000fea0003800000 */
.L_x_40:
[----:B------:R-:W-:Y:S01]  /*4c50*/  UIADD3 UR4, UR36, -0x1, URZ ;  /* 0xffffffff24047890 */ /* 0x000fe2000fffe03f */
[----:B------:R-:W1:Y:S01]  /*4c60*/  S2R R17, SR_TID.X ;  /* 0x0000000000117919 */ /* 0x000e620000002100 */
[----:B------:R-:W-:Y:S01]  /*4c70*/  ULDC UR5, c[0x0][0x608] ;  /* 0x0001820000057ab9 */ /* 0x000fe20000000800 */
[----:B------:R-:W-:Y:S01]  /*4c80*/  ULDC.64 UR8, c[0x0][0x208] ;  /* 0x0000820000087ab9 */ /* 0x000fe20000000a00 */
[----:B------:R-:W-:Y:S02]  /*4c90*/  FMUL R10, R10, UR5 ;  /* 0x000000050a0a7c20 */ /* 0x000fe40008400000 */
[----:B------:R-:W-:Y:S01]  /*4ca0*/  ISETP.NE.AND P0, PT, RZ, UR4, PT ;  /* 0x00000004ff007c0c */ /* 0x000fe2000bf05270 */
[----:B------:R-:W-:-:S03]  /*4cb0*/  ULEA UR4, UR36, UR37, 0x3 ;  /* 0x0000002524047291 */ /* 0x000fc6000f8e183f */
[----:B------:R-:W-:-:S04]  /*4cc0*/  SEL R0, RZ, 0x1, P0 ;  /* 0x00000001ff007807 */ /* 0x000fc80000000000 */
[----:B------:R-:W-:-:S04]  /*4cd0*/  SHF.L.U32 R0, R0, 0x1f, RZ ;  /* 0x0000001f00007819 */ /* 0x000fc800000006ff */
[----:B------:R-:W2:Y:S01]  /*4ce0*/  SYNCS.PHASECHK.TRANS64.TRYWAIT P0, [UR4+0x7098], R0 ;  /* 0x00709800ff0075a7 */ /* 0x000ea20008000144 */
[C---:B-1----:R-:W-:Y:S02]  /*4cf0*/  LOP3.LUT P1, RZ, R17.reuse, 0x3, RZ, 0xc0, !PT ;  /* 0x0000000311ff7812 */ /* 0x042fe4000782c0ff */
[----:B------:R-:W-:Y:S01]  /*4d00*/  LOP3.LUT R16, R17, 0x7f, RZ, 0xc0, !PT ;  /* 0x0000007f11107812 */ /* 0x000fe200078ec0ff */
[----:B--2---:R-:W-:Y:S10]  /*4d10*/  @!P0 BRA `(.L_x_45) ;  /* 0x0000002000008947 */ /* 0x004ff40003800000 */
.L_x_93:
[----:B------:R-:W-:Y:S01]  /*4d20*/  USHF.L.U32 UR42, UR42, 0x6, URZ ;  /* 0x000000062a2a7899 */ /* 0x000fe2000800063f */
[----:B------:R-:W-:Y:S01]  /*4d30*/  BSSY B0, `(.L_x_46) ;  /* 0x0000018000007945 */ /* 0x000fe20003800000 */
[----:B------:R-:W-:Y:S02]  /*4d40*/  SHF.R.U32.HI R17, RZ, 0x2, R17 ;  /* 0x00000002ff117819 */ /* 0x000fe40000011611 */
[----:B------:R-:W-:Y:S01]  /*4d50*/  SHF.R.U32.HI R18, RZ, 0x5, R16 ;  /* 0x00000005ff127819 */ /* 0x000fe20000011610 */
[----:B------:R-:W-:Y:S07]  /*4d60*/  @P1 BRA `(.L_x_47) ;  /* 0x0000000000501947 */ /* 0x000fee0003800000 */
[----:B------:R-:W2:Y:S01]  /*4d70*/  S2UR UR4, SR_CTAID.Y ;  /* 0x00000000000479c3 */ /* 0x000ea20000002600 */
[----:B-1----:R-:W-:Y:S01]  /*4d80*/  IMAD.SHL.U32 R3, R18, 0x10, RZ ;  /* 0x0000001012037824 */ /* 0x002fe200078e00ff */
[----:B------:R-:W-:Y:S01]  /*4d90*/  LOP3.LUT R0, R17, 0x7, RZ, 0xc0, !PT ;  /* 0x0000000711007812 */ /* 0x000fe200078ec0ff */
[----:B------:R-:W-:-:S03]  /*4da0*/  ULDC.64 UR6, c[0x0][0x688] ;  /* 0x0001a20000067ab9 */ /* 0x000fc60000000a00 */
[----:B------:R-:W-:Y:S02]  /*4db0*/  LOP3.LUT R0, R3, 0xfffffff0, R0, 0xe2, !PT ;  /* 0xfffffff003007812 */ /* 0x000fe400078ee200 */
[----:B------:R-:W1:Y:S03]  /*4dc0*/  S2UR UR5, SR_CTAID.Z ;  /* 0x00000000000579c3 */ /* 0x000e660000002700 */
[----:B------:R-:W-:-:S04]  /*4dd0*/  VIADD R3, R0, UR42 ;  /* 0x0000002a00037c36 */ /* 0x000fc80008000000 */
[----:B------:R-:W-:Y:S01]  /*4de0*/  VIADD R2, R3, 0x8 ;  /* 0x0000000803027836 */ /* 0x000fe20000000000 */
[----:B--2---:R-:W-:-:S04]  /*4df0*/  UIMAD UR4, UR4, UR6, UR42 ;  /* 0x00000006040472a4 */ /* 0x004fc8000f8e022a */
[----:B-1----:R-:W-:-:S03]  /*4e00*/  UIMAD UR4, UR5, UR7, UR4 ;  /* 0x00000007050472a4 */ /* 0x002fc6000f8e0204 */
[----:B------:R-:W-:Y:S02]  /*4e10*/  ULDC UR5, c[0x0][0x288] ;  /* 0x0000a20000057ab9 */ /* 0x000fe40000000800 */
[----:B------:R-:W-:Y:S02]  /*4e20*/  ISETP.GE.U32.AND P0, PT, R3, UR5, PT ;  /* 0x0000000503007c0c */ /* 0x000fe4000bf06070 */
[----:B------:R-:W-:Y:S02]  /*4e30*/  IADD3 R0, P2, R0, UR4, RZ ;  /* 0x0000000400007c10 */ /* 0x000fe4000ff5e0ff */
[----:B------:R-:W-:Y:S01]  /*4e40*/  ISETP.GE.U32.AND P1, PT, R2, UR5, PT ;  /* 0x0000000502007c0c */ /* 0x000fe2000bf26070 */
[----:B------:R-:W-:Y:S02]  /*4e50*/  ULDC.64 UR4, c[0x0][0x680] ;  /* 0x0001a00000047ab9 */ /* 0x000fe40000000a00 */
[----:B------:R-:W-:Y:S01]  /*4e60*/  IMAD.X R3, RZ, RZ, RZ, P2 ;  /* 0x000000ffff037224 */ /* 0x000fe200010e06ff */
[----:B------:R-:W-:-:S04]  /*4e70*/  LEA R2, P2, R0, UR4, 0x2 ;  /* 0x0000000400027c11 */ /* 0x000fc8000f8410ff */
[----:B------:R-:W-:-:S05]  /*4e80*/  LEA.HI.X R3, R0, UR5, R3, 0x2, P2 ;  /* 0x0000000500037c11 */ /* 0x000fca00090f1403 */
[----:B------:R2:W-:Y:S04]  /*4e90*/  @!P0 STG.E desc[UR8][R2.64], R11 ;  /* 0x0000000b02008986 */ /* 0x0005e8000c101908 */
[----:B------:R2:W-:Y:S02]  /*4ea0*/  @!P1 STG.E desc[UR8][R2.64+0x20], R9 ;  /* 0x0000200902009986 */ /* 0x0005e4000c101908 */
.L_x_47:
[----:B------:R-:W-:Y:S05]  /*4eb0*/  BSYNC B0 ;  /* 0x0000000000007941 */ /* 0x000fea0003800000 */
.L_x_46:
[----:B------:R-:W-:Y:S01]  /*4ec0*/  ULDC.64 UR4, c[0x0][0x730] ;  /* 0x0001cc0000047ab9 */ /* 0x000fe20000000a00 */
[-C--:B------:R-:W-:Y:S01]  /*4ed0*/  FMUL R58, R58, R10.reuse ;  /* 0x0000000a3a3a7220 */ /* 0x080fe20000400000 */
[----:B------:R-:W-:Y:S01]  /*4ee0*/  ISETP.NE.U32.AND P0, PT, RZ, UR4, PT ;  /* 0x00000004ff007c0c */ /* 0x000fe2000bf05070 */
[-C--:B------:R-:W-:Y:S01]  /*4ef0*/  FMUL R40, R59, R10.reuse ;  /* 0x0000000a3b287220 */ /* 0x080fe20000400000 */
[-C--:B------:R-:W-:Y:S01]  /*4f00*/  FMUL R62, R62, R10.reuse ;  /* 0x0000000a3e3e7220 */ /* 0x080fe20000400000 */
[-C--:B------:R-:W-:Y:S01]  /*4f10*/  FMUL R42, R63, R10.reuse ;  /* 0x0000000a3f2a7220 */ /* 0x080fe20000400000 */
[----:B------:R-:W-:Y:S01]  /*4f20*/  ISETP.NE.AND.EX P0, PT, RZ, UR5, PT, P0 ;  /* 0x00000005ff007c0c */ /* 0x000fe2000bf05300 */
        /* <DEDUP_REMOVED lines=12> */
[----:B------:R-:W-:Y:S06]  /*4ff0*/  @P0 BRA `(.L_x_48) ;  /* 0x0000000000200947 */ /* 0x000fec0003800000 */
[----:B------:R-:W-:Y:S02]  /*5000*/  ULDC.64 UR4, c[0x0][0x728] ;  /* 0x0001ca0000047ab9 */ /* 0x000fe40000000a00 */
[----:B------:R-:W-:-:S04]  /*5010*/  ISETP.NE.U32.AND P0, PT, RZ, UR4, PT ;  /* 0x00000004ff007c0c */ /* 0x000fc8000bf05070 */
[----:B------:R-:W-:-:S13]  /*5020*/  ISETP.NE.AND.EX P0, PT, RZ, UR5, PT, P0 ;  /* 0x00000005ff007c0c */ /* 0x000fda000bf05300 */
[----:B------:R-:W-:Y:S05]  /*5030*/  @!P0 BRA `(.L_x_49) ;  /* 0x00000000000c8947 */ /* 0x000fea0003800000 */
[----:B-12---:R-:W1:Y:S02]  /*5040*/  LDC.64 R2, c[0x0][0x728] ;  /* 0x0001ca00ff027b82 */ /* 0x006e640000000a00 */
[----:B-1----:R4:W5:Y:S01]  /*5050*/  LDG.E R2, desc[UR8][R2.64] ;  /* 0x0000000802027981 */ /* 0x002962000c1e1900 */
[----:B------:R-:W-:Y:S05]  /*5060*/  BRA `(.L_x_48) ;  /* 0x0000000000047947 */ /* 0x000fea0003800000 */
.L_x_49:
[----:B--2---:R-:W3:Y:S02]  /*5070*/  LDC R2, c[0x0][0x720] ;  /* 0x0001c800ff027b82 */ /* 0x004ee40000000800 */
.L_x_48:
[----:B-1----:R-:W-:Y:S01]  /*5080*/  MOV R0, RZ ;  /* 0x000000ff00007202 */ /* 0x002fe20000000f00 */
[----:B---3-5:R-:W-:-:S03]  /*5090*/  IMAD.MOV.U32 R35, RZ, RZ, R2 ;  /* 0x000000ffff237224 */ /* 0x028fc600078e0002 */
[----:B------:R-:W-:-:S13]  /*50a0*/  LOP3.LUT P0, RZ, R0, 0x1bf, RZ, 0xc0, !PT ;  /* 0x000001bf00ff7812 */ /* 0x000fda000780c0ff */
[----:B------:R-:W-:Y:S05]  /*50b0*/  @!P0 BRA `(.L_x_50) ;  /* 0x0000000000408947 */ /* 0x000fea0003800000 */
[----:B------:R-:W-:Y:S01]  /*50c0*/  MOV R0, 0x0 ;  /* 0x0000000000007802 */ /* 0x000fe20000000f00 */
[----:B------:R-:W-:Y:S01]  /*50d0*/  ULDC.64 UR4, c[0x4][0x68] ;  /* 0x01001a0000047ab9 */ /* 0x000fe20000000a00 */
[----:B------:R-:W-:Y:S01]  /*50e0*/  ULDC.64 UR6, c[0x4][0x8] ;  /* 0x0100020000067ab9 */ /* 0x000fe20000000a00 */
[----:B------:R-:W-:Y:S01]  /*50f0*/  IMAD.U32 R4, RZ, RZ, UR4 ;  /* 0x00000004ff047e24 */ /* 0x000fe2000f8e00ff */
[----:B--2-4-:R1:W2:Y:S01]  /*5100*/  LDC.64 R2, c[0x4][R0] ;  /* 0x0100000000027b82 */ /* 0x0142a20000000a00 */
[----:B------:R-:W-:Y:S01]  /*5110*/  IMAD.U32 R5, RZ, RZ, UR5 ;  /* 0x00000005ff057e24 */ /* 0x000fe2000f8e00ff */
[----:B------:R-:W-:Y:S01]  /*5120*/  ULDC.64 UR4, c[0x4][0x70] ;  /* 0x01001c0000047ab9 */ /* 0x000fe20000000a00 */
[----:B------:R-:W-:Y:S02]  /*5130*/  IMAD.U32 R10, RZ, RZ, UR6 ;  /* 0x00000006ff0a7e24 */ /* 0x000fe4000f8e00ff */
[----:B------:R-:W-:Y:S02]  /*5140*/  IMAD.U32 R6, RZ, RZ, UR4 ;  /* 0x00000004ff067e24 */ /* 0x000fe4000f8e00ff */
[----:B------:R-:W-:-:S02]  /*5150*/  IMAD.U32 R7, RZ, RZ, UR5 ;  /* 0x00000005ff077e24 */ /* 0x000fc4000f8e00ff */
[----:B------:R-:W-:Y:S02]  /*5160*/  IMAD.U32 R11, RZ, RZ, UR7 ;  /* 0x00000007ff0b7e24 */ /* 0x000fe4000f8e00ff */
[----:B------:R-:W-:Y:S02]  /*5170*/  IMAD.MOV.U32 R8, RZ, RZ, 0x70 ;  /* 0x00000070ff087424 */ /* 0x000fe400078e00ff */
[----:B------:R-:W-:Y:S02]  /*5180*/  IMAD.MOV.U32 R12, RZ, RZ, 0x1 ;  /* 0x00000001ff0c7424 */ /* 0x000fe400078e00ff */
[----:B-1----:R-:W-:-:S07]  /*5190*/  IMAD.MOV.U32 R13, RZ, RZ, RZ ;  /* 0x000000ffff0d7224 */ /* 0x002fce00078e00ff */
[----:B------:R-:W-:-:S07]  /*51a0*/  LEPC R20, `(.L_x_50) ;  /* 0x000000001014794e */ /* 0x000fce0000000000 */
[----:B--2---:R-:W-:Y:S05]  /*51b0*/  CALL.ABS.NOINC R2 ;  /* 0x0000000002007343 */ /* 0x004fea0003c00000 */
.L_x_50:
[----:B------:R-:W-:Y:S01]  /*51c0*/  UIADD3 UR4, UR36, -0x1, URZ ;  /* 0xffffffff24047890 */ /* 0x000fe2000fffe03f */
[----:B------:R-:W-:-:S05]  /*51d0*/  IMAD.U32 R19, RZ, RZ, UR37 ;  /* 0x00000025ff137e24 */ /* 0x000fca000f8e00ff */
[----:B------:R-:W-:-:S04]  /*51e0*/  IMAD.U32 R0, RZ, RZ, UR4 ;  /* 0x00000004ff007e24 */ /* 0x000fc8000f8e00ff */
[----:B------:R-:W-:-:S05]  /*51f0*/  IMAD R19, R0, 0x1200, R19 ;  /* 0x0000120000137824 */ /* 0x000fca00078e0213 */
        /* <DEDUP_REMOVED lines=18> */
.L_x_51:
[----:B------:R-:W1:Y:S01]  /*5320*/  S2R R4, SR_TID.X ;  /* 0x0000000000047919 */ /* 0x000e620000002100 */
[----:B------:R-:W-:Y:S01]  /*5330*/  ULDC.64 UR4, c[0x0][0x730] ;  /* 0x0001cc0000047ab9 */ /* 0x000fe20000000a00 */
[----:B------:R-:W-:Y:S01]  /*5340*/  VIADD R16, R16, 0x1f ;  /* 0x0000001f10107836 */ /* 0x000fe20000000000 */
[----:B------:R-:W-:Y:S01]  /*5350*/  ISETP.NE.U32.AND P0, PT, RZ, UR4, PT ;  /* 0x00000004ff007c0c */ /* 0x000fe2000bf05070 */
[----:B------:R-:W-:Y:S01]  /*5360*/  IMAD.SHL.U32 R17, R17, 0x40, RZ ;  /* 0x0000004011117824 */ /* 0x000fe200078e00ff */
[----:B------:R-:W-:Y:S02]  /*5370*/  BSSY B0, `(.L_x_52) ;  /* 0x000000f000007945 */ /* 0x000fe40003800000 */
[----:B------:R-:W-:-:S13]  /*5380*/  ISETP.NE.AND.EX P0, PT, RZ, UR5, PT, P0 ;  /* 0x00000005ff007c0c */ /* 0x000fda000bf05300 */
[----:B------:R-:W3:Y:S01]  /*5390*/  @P0 LDC R35, c[0x0][0x720] ;  /* 0x0001c800ff230b82 */ /* 0x000ee20000000800 */
[----:B------:R-:W-:Y:S01]  /*53a0*/  ISETP.GT.U32.AND P0, PT, R16, 0x3e, PT ;  /* 0x0000003e1000780c */ /* 0x000fe20003f04070 */
[C---:B-1----:R-:W-:Y:S02]  /*53b0*/  IMAD.SHL.U32 R0, R4.reuse, 0x2, RZ ;  /* 0x0000000204007824 */ /* 0x042fe400078e00ff */
[----:B--2---:R-:W-:-:S03]  /*53c0*/  IMAD.SHL.U32 R2, R4, 0x10, RZ ;  /* 0x0000001004027824 */ /* 0x004fc600078e00ff */
[----:B----4-:R-:W-:Y:S02]  /*53d0*/  LOP3.LUT R3, R0, 0x6, RZ, 0xc0, !PT ;  /* 0x0000000600037812 */ /* 0x010fe400078ec0ff */
[----:B------:R-:W-:-:S03]  /*53e0*/  LOP3.LUT R5, R2, 0x180, RZ, 0xc0, !PT ;  /* 0x0000018002057812 */ /* 0x000fc600078ec0ff */
[----:B------:R-:W-:Y:S01]  /*53f0*/  IMAD R3, R18, 0x400, R3 ;  /* 0x0000040012037824 */ /* 0x000fe200078e0203 */
[----:B------:R-:W-:Y:S02]  /*5400*/  LOP3.LUT R5, R5, 0x30, R0, 0xf8, !PT ;  /* 0x0000003005057812 */ /* 0x000fe400078ef800 */
[----:B------:R-:W-:-:S04]  /*5410*/  LOP3.LUT R0, R17, 0x40, RZ, 0xc0, !PT ;  /* 0x0000004011007812 */ /* 0x000fc800078ec0ff */
[----:B------:R-:W-:Y:S01]  /*5420*/  IADD3 R32, R5, R3, R0 ;  /* 0x0000000305207210 */ /* 0x000fe20007ffe000 */
[----:B---3--:R-:W-:Y:S01]  /*5430*/  FMUL R0, R56, R35 ;  /* 0x0000002338007220 */ /* 0x008fe20000400000 */
[----:B------:R-:W-:Y:S06]  /*5440*/  @P0 BRA `(.L_x_53) ;  /* 0x0000000000040947 */ /* 0x000fec0003800000 */
[----:B------:R-:W-:-:S04]  /*5450*/  DEPBAR.LE SB0, 0x0 ;  /* 0x000080000000791a */ /* 0x000fc80000000000 */
.L_x_53:
[----:B------:R-:W-:Y:S05]  /*5460*/  BSYNC B0 ;  /* 0x0000000000007941 */ /* 0x000fea0003800000 */
.L_x_52:
[----:B------:R-:W-:Y:S05]  /*5470*/  WARPSYNC.ALL ;  /* 0x0000000000007948 */ /* 0x000fea0003800000 */
[----:B------:R-:W-:Y:S01]  /*5480*/  BAR.SYNC.DEFER_BLOCKING 0x1, 0x80 ;  /* 0x0042000000007b1d */ /* 0x000fe20000010000 */
[-C--:B------:R-:W-:Y:S01]  /*5490*/  FMUL R3, R22, R35.reuse ;  /* 0x0000002316037220 */ /* 0x080fe20000400000 */
[----:B------:R-:W-:Y:S01]  /*54a0*/  R2P PR, R4, 0x18 ;  /* 0x0000001804007804 */ /* 0x000fe20000000000 */
[-C--:B------:R-:W-:Y:S01]  /*54b0*/  FMUL R2, R58, R35.reuse ;  /* 0x000000233a027220 */ /* 0x080fe20000400000 */
[----:B------:R-:W-:Y:S01]  /*54c0*/  FMUL R5, R40, R35 ;  /* 0x0000002328057220 */ /* 0x000fe20000400000 */
[----:B------:R-:W-:Y:S01]  /*54d0*/  IMAD.IADD R32, R19, 0x1, R32 ;  /* 0x0000000113207824 */ /* 0x000fe200078e0220 */
[----:B------:R-:W-:Y:S01]  /*54e0*/  F2FP.SATFINITE.E4M3.F32.PACK_AB_MERGE_C R37, R3, R0, RZ ;  /* 0x000000000325723e */ /* 0x000fe200048070ff */
[----:B------:R-:W-:-:S02]  /*54f0*/  IMAD.MOV.U32 R3, RZ, RZ, 0x10 ;  /* 0x00000010ff037424 */ /* 0x000fc400078e00ff */
        /* <DEDUP_REMOVED lines=13> */
[----:B------:R-:W-:Y:S01]  /*55d0*/  SEL R3, R3, 0xfffffff0, !P3 ;  /* 0xfffffff003037807 */ /* 0x000fe20005800000 */
        /* <DEDUP_REMOVED lines=14> */
[----:B------:R-:W-:Y:S01]  /*56c0*/  F2FP.SATFINITE.E4M3.F32.PACK_AB_MERGE_C R5, R5, R2, RZ ;  /* 0x000000020505723e */ /* 0x000fe200048070ff */
[----:B------:R-:W-:Y:S01]  /*56d0*/  FMUL R35, R54, R35 ;  /* 0x0000002336237220 */ /* 0x000fe20000400000 */
[C---:B------:R-:W-:Y:S01]  /*56e0*/  VIADD R2, R32.reuse, 0x20 ;  /* 0x0000002020027836 */ /* 0x040fe20000000000 */
[----:B------:R-:W-:Y:S01]  /*56f0*/  F2FP.SATFINITE.E4M3.F32.PACK_AB_MERGE_C R7, R7, R4, RZ ;  /* 0x000000040707723e */ /* 0x000fe200048070ff */
[C---:B------:R-:W-:Y:S01]  /*5700*/  @P4 VIADD R2, R32.reuse, 0xffffffe0 ;  /* 0xffffffe020024836 */ /* 0x040fe20000000000 */
[----:B------:R-:W-:Y:S01]  /*5710*/  F2FP.SATFINITE.E4M3.F32.PACK_AB_MERGE_C R9, R9, R6, RZ ;  /* 0x000000060909723e */ /* 0x000fe200048070ff */
[----:B------:R-:W-:Y:S01]  /*5720*/  IMAD.IADD R0, R32, 0x1, R3 ;  /* 0x0000000120007824 */ /* 0x000fe200078e0203 */
[----:B------:R-:W-:Y:S01]  /*5730*/  F2FP.SATFINITE.E4M3.F32.PACK_AB_MERGE_C R11, R11, R8, RZ ;  /* 0x000000080b0b723e */ /* 0x000fe200048070ff */
[----:B------:R-:W-:Y:S01]  /*5740*/  IMAD.IADD R3, R3, 0x1, R2 ;  /* 0x0000000103037824 */ /* 0x000fe200078e0202 */
[----:B------:R-:W-:Y:S01]  /*5750*/  F2FP.SATFINITE.E4M3.F32.PACK_AB_MERGE_C R13, R13, R10, RZ ;  /* 0x0000000a0d0d723e */ /* 0x000fe200048070ff */
[----:B------:R1:W-:Y:S01]  /*5760*/  STS.U16 [R32], R37 ;  /* 0x0000002520007388 */ /* 0x0003e20000000400 */
[----:B------:R-:W-:Y:S01]  /*5770*/  F2FP.SATFINITE.E4M3.F32.PACK_AB_MERGE_C R15, R15, R12, RZ ;  /* 0x0000000c0f0f723e */ /* 0x000fe200048070ff */
[----:B------:R-:W-:Y:S01]  /*5780*/  BSSY B0, `(.L_x_54) ;  /* 0x000002a000007945 */ /* 0x000fe20003800000 */
[----:B------:R-:W-:Y:S01]  /*5790*/  F2FP.SATFINITE.E4M3.F32.PACK_AB_MERGE_C R17, R17, R14, RZ ;  /* 0x0000000e1111723e */ /* 0x000fe200048070ff */
[----:B------:R1:W-:Y:S01]  /*57a0*/  STS.U16 [R32+0x200], R5 ;  /* 0x0002000520007388 */ /* 0x0003e20000000400 */
[----:B------:R-:W-:-:S02]  /*57b0*/  F2FP.SATFINITE.E4M3.F32.PACK_AB_MERGE_C R21, R21, R16, RZ ;  /* 0x000000101515723e */ /* 0x000fc400048070ff */
[----:B------:R-:W-:Y:S01]  /*57c0*/  F2FP.SATFINITE.E4M3.F32.PACK_AB_MERGE_C R23, R23, R18, RZ ;  /* 0x000000121717723e */ /* 0x000fe200048070ff */
[----:B------:R1:W-:Y:S01]  /*57d0*/  STS.U16 [R32+0x8], R7 ;  /* 0x0000080720007388 */ /* 0x0003e20000000400 */
[----:B------:R-:W-:Y:S02]  /*57e0*/  F2FP.SATFINITE.E4M3.F32.PACK_AB_MERGE_C R25, R25, R20, RZ ;  /* 0x000000141919723e */ /* 0x000fe400048070ff */
[----:B------:R-:W-:Y:S01]  /*57f0*/  F2FP.SATFINITE.E4M3.F32.PACK_AB_MERGE_C R27, R27, R22, RZ ;  /* 0x000000161b1b723e */ /* 0x000fe200048070ff */
[----:B------:R1:W-:Y:S01]  /*5800*/  STS.U16 [R32+0x208], R9 ;  /* 0x0002080920007388 */ /* 0x0003e20000000400 */
[----:B------:R-:W-:Y:S02]  /*5810*/  F2FP.SATFINITE.E4M3.F32.PACK_AB_MERGE_C R24, R29, R24, RZ ;  /* 0x000000181d18723e */ /* 0x000fe400048070ff */
[----:B------:R-:W-:Y:S01]  /*5820*/  F2FP.SATFINITE.E4M3.F32.PACK_AB_MERGE_C R26, R31, R26, RZ ;  /* 0x0000001a1f1a723e */ /* 0x000fe200048070ff */
[----:B------:R1:W-:Y:S01]  /*5830*/  STS.U16 [R0], R11 ;  /* 0x0000000b00007388 */ /* 0x0003e20000000400 */
[----:B------:R-:W-:-:S02]  /*5840*/  F2FP.SATFINITE.E4M3.F32.PACK_AB_MERGE_C R28, R33, R28, RZ ;  /* 0x0000001c211c723e */ /* 0x000fc400048070ff */
[----:B------:R-:W-:Y:S01]  /*5850*/  F2FP.SATFINITE.E4M3.F32.PACK_AB_MERGE_C R30, R35, R30, RZ ;  /* 0x0000001e231e723e */ /* 0x000fe200048070ff */
[----:B------:R1:W-:Y:S04]  /*5860*/  STS.U16 [R0+0x200], R13 ;  /* 0x0002000d00007388 */ /* 0x0003e80000000400 */
[----:B------:R1:W-:Y:S04]  /*5870*/  STS.U16 [R0+0x8], R15 ;  /* 0x0000080f00007388 */ /* 0x0003e80000000400 */
[----:B------:R1:W-:Y:S04]  /*5880*/  STS.U16 [R0+0x208], R17 ;  /* 0x0002081100007388 */ /* 0x0003e80000000400 */
[----:B------:R1:W-:Y:S04]  /*5890*/  STS.U16 [R2], R21 ;  /* 0x0000001502007388 */ /* 0x0003e80000000400 */
[----:B------:R1:W-:Y:S04]  /*58a0*/  STS.U16 [R2+0x200], R23 ;  /* 0x0002001702007388 */ /* 0x0003e80000000400 */
[----:B------:R1:W-:Y:S04]  /*58b0*/  STS.U16 [R2+0x8], R25 ;  /* 0x0000081902007388 */ /* 0x0003e80000000400 */
[----:B------:R1:W-:Y:S04]  /*58c0*/  STS.U16 [R2+0x208], R27 ;  /* 0x0002081b02007388 */ /* 0x0003e80000000400 */
[----:B------:R1:W-:Y:S04]  /*58d0*/  STS.U16 [R3], R24 ;  /* 0x0000001803007388 */ /* 0x0003e80000000400 */
[----:B------:R1:W-:Y:S04]  /*58e0*/  STS.U16 [R3+0x200], R26 ;  /* 0x0002001a03007388 */ /* 0x0003e80000000400 */
[----:B------:R1:W-:Y:S04]  /*58f0*/  STS.U16 [R3+0x8], R28 ;  /* 0x0000081c03007388 */ /* 0x0003e80000000400 */
[----:B------:R1:W-:Y:S01]  /*5900*/  STS.U16 [R3+0x208], R30 ;  /* 0x0002081e03007388 */ /* 0x0003e20000000400 */
[----:B------:R-:W-:Y:S01]  /*5910*/  @!PT LDS RZ, [RZ] ;  /* 0x00000000fffff984 */ /* 0x000fe20000000800 */
[----:B------:R-:W-:Y:S01]  /*5920*/  @!PT LDS RZ, [RZ] ;  /* 0x00000000fffff984 */ /* 0x000fe20000000800 */
[----:B------:R-:W-:Y:S01]  /*5930*/  @!PT LDS RZ, [RZ] ;  /* 0x00000000fffff984 */ /* 0x000fe20000000800 */
[----:B------:R-:W-:Y:S01]  /*5940*/  @!PT LDS RZ, [RZ] ;  /* 0x00000000fffff984 */ /* 0x000fe20000000800 */
[----:B------:R2:W-:Y:S06]  /*5950*/  MEMBAR.ALL.CTA ;  /* 0x0000000000007992 */ /* 0x0005ec0000008000 */
[----:B--2---:R-:W2:Y:S02]  /*5960*/  FENCE.VIEW.ASYNC.S ;  /* 0x00000000000073c6 */ /* 0x004ea40000000000 */
[----:B--2---:R-:W-:Y:S06]  /*5970*/  BAR.SYNC.DEFER_BLOCKING 0x1, 0x80 ;  /* 0x0042000000007b1d */ /* 0x004fec0000010000 */
[----:B-1----:R-:W-:Y:S05]  /*5980*/  @P0 BRA `(.L_x_55) ;  /* 0x0000000000240947 */ /* 0x002fea0003800000 */
[----:B------:R-:W-:Y:S01]  /*5990*/  S2UR UR44, SR_CTAID.Z ;  /* 0x00000000002c79c3 */ /* 0x000fe20000002700 */
[----:B------:R-:W-:Y:S01]  /*59a0*/  ULDC.64 UR4, c[0x0][0x198] ;  /* 0x0000660000047ab9 */ /* 0x000fe20000000a00 */
[----:B------:R-:W-:Y:S01]  /*59b0*/  R2UR UR40, R19 ;  /* 0x00000000132872ca */ /* 0x000fe200000e0000 */
[----:B------:R-:W-:Y:S01]  /*59c0*/  UIADD3 UR4, UP0, UR4, 0x670, URZ ;  /* 0x0000067004047890 */ /* 0x000fe2000ff1e03f */
[----:B------:R-:W-:-:S03]  /*59d0*/  UMOV UR41, URZ ;  /* 0x0000003f00297c82 */ /* 0x000fc60008000000 */
[----:B------:R-:W-:Y:S01]  /*59e0*/  UIADD3.X UR5, URZ, UR5, URZ, UP0, !UPT ;  /* 0x000000053f057290 */ /* 0x000fe200087fe43f */
[----:B------:R-:W1:Y:S08]  /*59f0*/  S2UR UR43, SR_CTAID.Y ;  /* 0x00000000002b79c3 */ /* 0x000e700000002600 */
[----:B-1----:R1:W-:Y:S02]  /*5a00*/  UTMASTG.4D [UR40], [UR4] ;  /* 0x00000028040073b5 */ /* 0x0023e40008018000 */
[----:B-1----:R0:W-:Y:S02]  /*5a10*/  UTMACMDFLUSH ;  /* 0x00000000000079b7 */ /* 0x0021e40000000000 */
.L_x_55:
[----:B------:R-:W-:Y:S05]  /*5a20*/  BSYNC B0 ;  /* 0x0000000000007941 */ /* 0x000fea0003800000 */
.L_x_54:
[----:B------:R-:W-:Y:S01]  /*5a30*/  UIADD3 UR36, UR36, -0x1, URZ ;  /* 0xffffffff24247890 */ /* 0x000fe2000fffe03f */
[----:B------:R-:W-:-:S04]  /*5a40*/  DEPBAR.LE SB0, 0x0 ;  /* 0x000080000000791a */ /* 0x000fc80000000000 */
[----:B------:R-:W-:-:S04]  /*5a50*/  USHF.L.U32 UR4, UR36, 0x3, URZ ;  /* 0x0000000324047899 */ /* 0x000fc8000800063f */
[----:B------:R-:W-:-:S04]  /*5a60*/  ULOP3.LUT UR4, UR4, 0x8, URZ, 0xe2, !UPT ;  /* 0x0000000804047892 */ /* 0x000fc8000f8ee23f */
[----:B------:R-:W-:-:S06]  /*5a70*/  ULOP3.LUT UR4, UR4, 0x18, URZ, 0x3c, !UPT ;  /* 0x0000001804047892 */ /* 0x000fcc000f8e3c3f */
[----:B------:R-:W-:-:S04]  /*5a80*/  IMAD.U32 R0, RZ, RZ, UR4 ;  /* 0x00000004ff007e24 */ /* 0x000fc8000f8e00ff */
[----:B------:R-:W-:Y:S01]  /*5a90*/  SYNCS.ARRIVE.TRANS64.A1T0 RZ, [R0+UR37+0x7090], RZ ;  /* 0x007090ff00ff79a7 */ /* 0x000fe20008100025 */
[----:B------:R-:W-:Y:S05]  /*5aa0*/  EXIT ;  /* 0x000000000000794d */ /* 0x000fea0003800000 */
.L_x_6:
[----:B------:R-:W-:-:S08]  /*5ab0*/  UISETP.NE.AND UP0, UPT, UR7, 0x1, UPT ;  /* 0x000000010700788c */ /* 0x000fd0000bf05270 */
[----:B------:R-:W1:-:S00]  /*5ac0*/  USETMAXREG.DEALLOC.CTAPOOL 0x18 ;  /* 0x00000018000079c8 */ /* 0x000e4000080e0500 */
[----:B------:R-:W-:-:S13]  /*5ad0*/  PLOP3.LUT P0, PT, PT, PT, UP0, 0x80, 0x0 ;  /* 0x000000000000781c */ /* 0x000fda0003f0f008 */
[----:B------:R-:W-:Y:S05]  /*5ae0*/  @P0 EXIT ;  /* 0x000000000000094d */ /* 0x000fea0003800000 */
[----:B------:R-:W2:Y:S01]  /*5af0*/  S2UR UR11, SR_CTAID.X ;  /* 0x00000000000b79c3 */ /* 0x000ea20000002500 */
[----:B------:R-:W-:Y:S01]  /*5b00*/  ELECT P3, URZ, PT ;  /* 0x00000000003f782f */ /* 0x000fe20003860000 */
[----:B------:R-:W-:Y:S01]  /*5b10*/  BSSY B0, `(.L_x_56) ;  /* 0x0000029000007945 */ /* 0x000fe20003800000 */
[----:B-1----:R-:W-:Y:S02]  /*5b20*/  IMAD.MOV.U32 R2, RZ, RZ, RZ ;  /* 0x000000ffff027224 */ /* 0x002fe400078e00ff */
[----:B------:R-:W-:Y:S02]  /*5b30*/  IMAD.MOV.U32 R8, RZ, RZ, RZ ;  /* 0x000000ffff087224 */ /* 0x000fe400078e00ff */
[----:B------:R-:W-:Y:S01]  /*5b40*/  IMAD.MOV.U32 R4, RZ, RZ, RZ ;  /* 0x000000ffff047224 */ /* 0x000fe200078e00ff */
[----:B------:R-:W1:Y:S08]  /*5b50*/  S2UR UR20, SR_CTAID.Y ;  /* 0x00000000001479c3 */ /* 0x000e700000002600 */
[----:B------:R-:W3:Y:S01]  /*5b60*/  S2UR UR21, SR_CTAID.Z ;  /* 0x00000000001579c3 */ /* 0x000ee20000002700 */
[----:B--2---:R-:W-:Y:S01]  /*5b70*/  USHF.L.U32 UR11, UR11, 0x7, URZ ;  /* 0x000000070b0b7899 */ /* 0x004fe2000800063f */
[----:B------:R-:W-:Y:S11]  /*5b80*/  @!P3 BRA `(.L_x_57) ;  /* 0x000000000084b947 */ /* 0x000ff60003800000 */
[----:B------:R-:W2:Y:S01]  /*5b90*/  S2R R4, SR_CgaCtaId ;  /* 0x0000000000047919 */ /* 0x000ea20000008800 */
[----:B------:R-:W-:Y:S01]  /*5ba0*/  MOV R3, 0x400 ;  /* 0x0000040000037802 */ /* 0x000fe20000000f00 */
[----:B------:R-:W-:-:S03]  /*5bb0*/  IMAD.MOV.U32 R5, RZ, RZ, 0x1 ;  /* 0x00000001ff057424 */ /* 0x000fc600078e00ff */
[----:B--2---:R-:W-:Y:S02]  /*5bc0*/  LEA R4, R4, R3, 0x18 ;  /* 0x0000000304047211 */ /* 0x004fe400078ec0ff */
[----:B------:R-:W-:-:S04]  /*5bd0*/  SHF.L.U32 R3, R5, 0x1f, RZ ;  /* 0x0000001f05037819 */ /* 0x000fc800000006ff */
[----:B------:R-:W2:Y:S02]  /*5be0*/  SYNCS.PHASECHK.TRANS64.TRYWAIT P0, [R4+URZ+0x7060], R3 ;  /* 0x00706003040075a7 */ /* 0x000ea4000800017f */
[----:B--2---:R-:W-:Y:S05]  /*5bf0*/  @!P0 BRA `(.L_x_58) ;  /* 0x0000001000608947 */ /* 0x004fea0003800000 */
.L_x_94:
[----:B------:R-:W-:Y:S01]  /*5c00*/  ULOP3.LUT UR4, UR6, 0x2, URZ, 0xfc, !UPT ;  /* 0x0000000206047892 */ /* 0x000fe2000f8efc3f */
[----:B--2---:R-:W-:-:S03]  /*5c10*/  @P2 IMAD.MOV.U32 R3, RZ, RZ, 0x1000 ;  /* 0x00001000ff032424 */ /* 0x004fc600078e00ff */
[----:B------:R-:W-:Y:S01]  /*5c20*/  UPRMT UR4, UR4, 0x9910, URZ ;  /* 0x0000991004047896 */ /* 0x000fe2000800003f */
[----:B------:R2:W-:Y:S03]  /*5c30*/  @P2 SYNCS.ARRIVE.TRANS64 RZ, [R4+URZ+0x7050], R3 ;  /* 0x0070500304ff29a7 */ /* 0x0005e6000800003f */
[----:B------:R-:W-:-:S06]  /*5c40*/  UISETP.NE.AND UP0, UPT, UR4, 0x2, UPT ;  /* 0x000000020400788c */ /* 0x000fcc000bf05270 */
[----:B------:R-:W-:-:S13]  /*5c50*/  PLOP3.LUT P0, PT, PT, PT, UP0, 0x80, 0x0 ;  /* 0x000000000000781c */ /* 0x000fda0003f0f008 */
[----:B--2---:R-:W-:Y:S05]  /*5c60*/  @P0 BRA `(.L_x_59) ;  /* 0x0000000000040947 */ /* 0x004fea0003800000 */
[----:B-1-3--:R-:W-:Y:S01]  /*5c70*/  BPT.TRAP 0x1 ;  /* 0x000000040000795c */ /* 0x00afe20000300000 */
.L_x_59:
[----:B------:R-:W-:-:S04]  /*5c80*/  LOP3.LUT P0, RZ, R0, 0x1f, RZ, 0xc0, !PT ;  /* 0x0000001f00ff7812 */ /* 0x000fc8000780c0ff */
[----:B------:R-:W-:-:S13]  /*5c90*/  PLOP3.LUT P0, PT, P0, P2, PT, 0x2a, 0x0 ;  /* 0x000000000000781c */ /* 0x000fda0000704572 */
[----:B------:R-:W-:Y:S05]  /*5ca0*/  @P0 BRA `(.L_x_60) ;  /* 0x0000000000040947 */ /* 0x000fea0003800000 */
[----:B-1-3--:R-:W-:Y:S01]  /*5cb0*/  BPT.TRAP 0x1 ;  /* 0x000000040000795c */ /* 0x00afe20000300000 */
.L_x_60:
[----:B------:R-:W-:Y:S01]  /*5cc0*/  R2UR UR8, R4 ;  /* 0x00000000040872ca */ /* 0x000fe200000e0000 */
[----:B------:R-:W-:Y:S01]  /*5cd0*/  ULDC.64 UR4, c[0x0][0x198] ;  /* 0x0000660000047ab9 */ /* 0x000fe20000000a00 */
[----:B------:R-:W-:Y:S01]  /*5ce0*/  UMOV UR14, 0x0 ;  /* 0x00000000000e7882 */ /* 0x000fe20000000000 */
[----:B------:R-:W-:Y:S01]  /*5cf0*/  UIADD3 UR4, UP0, UR4, 0xf0, URZ ;  /* 0x000000f004047890 */ /* 0x000fe2000ff1e03f */
[----:B------:R-:W-:Y:S01]  /*5d00*/  IMAD.MOV.U32 R4, RZ, RZ, 0x1 ;  /* 0x00000001ff047424 */ /* 0x000fe200078e00ff */
[----:B------:R-:W-:Y:S01]  /*5d10*/  UMOV UR15, 0x10000000 ;  /* 0x10000000000f7882 */ /* 0x000fe20000000000 */
[----:B------:R-:W-:Y:S01]  /*5d20*/  UMOV UR10, URZ ;  /* 0x0000003f000a7c82 */ /* 0x000fe20008000000 */
[----:B------:R-:W-:Y:S01]  /*5d30*/  UIADD3.X UR5, URZ, UR5, URZ, UP0, !UPT ;  /* 0x000000053f057290 */ /* 0x000fe200087fe43f */
[----:B------:R-:W-:Y:S01]  /*5d40*/  IMAD.MOV.U32 R8, RZ, RZ, 0x40 ;  /* 0x00000040ff087424 */ /* 0x000fe200078e00ff */
[----:B-1----:R-:W-:Y:S01]  /*5d50*/  UMOV UR12, UR20 ;  /* 0x00000014000c7c82 */ /* 0x002fe20008000000 */
[----:B---3--:R-:W-:-:S03]  /*5d60*/  UMOV UR13, UR21 ;  /* 0x00000015000d7c82 */ /* 0x008fc60008000000 */
[----:B------:R-:W-:-:S09]  /*5d70*/  UIADD3 UR9, UR8, 0x7050, URZ ;  /* 0x0000705008097890 */ /* 0x000fd2000fffe03f */
[----:B------:R2:W-:Y:S02]  /*5d80*/  UTMALDG.4D [UR8], [UR4], desc[UR14] ;  /* 0x00000e08040075b4 */ /* 0x0005e40008019000 */
[----:B--2---:R-:W-:Y:S01]  /*5d90*/  NOP ;  /* 0x0000000000007918 */ /* 0x004fe20000000000 */
.L_x_57:
[----:B-1-3--:R-:W-:Y:S05]  /*5da0*/  BSYNC B0 ;  /* 0x0000000000007941 */ /* 0x00afea0003800000 */
.L_x_56:
[----:B------:R-:W1:Y:S01]  /*5db0*/  LDC R3, c[0x0][0x28c] ;  /* 0x0000a300ff037b82 */ /* 0x000e620000000800 */
[----:B------:R-:W-:Y:S01]  /*5dc0*/  BSSY B0, `(.L_x_61) ;  /* 0x0000023000007945 */ /* 0x000fe20003800000 */
[----:B-1----:R-:W-:-:S13]  /*5dd0*/  ISETP.GT.AND P4, PT, R3, RZ, P3 ;  /* 0x000000ff0300720c */ /* 0x002fda0001f84270 */
[----:B------:R-:W-:Y:S05]  /*5de0*/  @!P4 BRA `(.L_x_62) ;  /* 0x000000000080c947 */ /* 0x000fea0003800000 */
[----:B------:R-:W1:Y:S01]  /*5df0*/  S2R R5, SR_CgaCtaId ;  /* 0x0000000000057919 */ /* 0x000e620000008800 */
[----:B------:R-:W-:-:S04]  /*5e00*/  MOV R2, 0x400 ;  /* 0x0000040000027802 */ /* 0x000fc80000000f00 */
[----:B-1----:R-:W-:Y:S01]  /*5e10*/  LEA R2, R5, R2, 0x18 ;  /* 0x0000000205027211 */ /* 0x002fe200078ec0ff */
[----:B------:R-:W-:-:S05]  /*5e20*/  IMAD.MOV.U32 R5, RZ, RZ, 0x1 ;  /* 0x00000001ff057424 */ /* 0x000fca00078e00ff */
[----:B------:R-:W-:-:S04]  /*5e30*/  SHF.L.U32 R5, R5, 0x1f, RZ ;  /* 0x0000001f05057819 */ /* 0x000fc800000006ff */
[----:B------:R-:W1:Y:S02]  /*5e40*/  SYNCS.PHASECHK.TRANS64.TRYWAIT P0, [R2+URZ+0x7028], R5 ;  /* 0x00702805020075a7 */ /* 0x000e64000800017f */
[----:B-1----:R-:W-:Y:S05]  /*5e50*/  @!P0 BRA `(.L_x_63) ;  /* 0x0000000c00dc8947 */ /* 0x002fea0003800000 */
.L_x_95:
[----:B------:R-:W-:Y:S01]  /*5e60*/  ULOP3.LUT UR4, UR6, 0x2, URZ, 0xfc, !UPT ;  /* 0x0000000206047892 */ /* 0x000fe2000f8efc3f */
[----:B-1----:R-:W-:-:S03]  /*5e70*/  @P2 IMAD.MOV.U32 R5, RZ, RZ, 0x1000 ;  /* 0x00001000ff052424 */ /* 0x002fc600078e00ff */
[----:B------:R-:W-:Y:S01]  /*5e80*/  UPRMT UR4, UR4, 0x9910, URZ ;  /* 0x0000991004047896 */ /* 0x000fe2000800003f */
[----:B------:R1:W-:Y:S03]  /*5e90*/  @P2 SYNCS.ARRIVE.TRANS64 RZ, [R2+URZ+0x7000], R5 ;  /* 0x0070000502ff29a7 */ /* 0x0003e6000800003f */
[----:B------:R-:W-:-:S06]  /*5ea0*/  UISETP.NE.AND UP0, UPT, UR4, 0x2, UPT ;  /* 0x000000020400788c */ /* 0x000fcc000bf05270 */
[----:B------:R-:W-:-:S13]  /*5eb0*/  PLOP3.LUT P0, PT, PT, PT, UP0, 0x80, 0x0 ;  /* 0x000000000000781c */ /* 0x000fda0003f0f008 */
[----:B-1----:R-:W-:Y:S05]  /*5ec0*/  @P0 BRA `(.L_x_64) ;  /* 0x0000000000040947 */ /* 0x002fea0003800000 */
[----:B------:R-:W-:Y:S01]  /*5ed0*/  BPT.TRAP 0x1 ;  /* 0x000000040000795c */ /* 0x000fe20000300000 */
.L_x_64:
[----:B------:R-:W-:-:S04]  /*5ee0*/  LOP3.LUT P0, RZ, R0, 0x1f, RZ, 0xc0, !PT ;  /* 0x0000001f00ff7812 */ /* 0x000fc8000780c0ff */
[----:B------:R-:W-:-:S13]  /*5ef0*/  PLOP3.LUT P0, PT, P0, P2, PT, 0x2a, 0x0 ;  /* 0x000000000000781c */ /* 0x000fda0000704572 */
[----:B------:R-:W-:Y:S05]  /*5f00*/  @P0 BRA `(.L_x_65) ;  /* 0x0000000000040947 */ /* 0x000fea0003800000 */
[----:B------:R-:W-:Y:S01]  /*5f10*/  BPT.TRAP 0x1 ;  /* 0x000000040000795c */ /* 0x000fe20000300000 */
.L_x_65:
        /* <DEDUP_REMOVED lines=8> */
[----:B------:R-:W-:-:S05]  /*5fa0*/  UMOV UR19, URZ ;  /* 0x0000003f00137c82 */ /* 0x000fca0008000000 */
[----:B------:R-:W-:Y:S02]  /*5fb0*/  UIADD3 UR16, UR17, 0x2000, URZ ;  /* 0x0000200011107890 */ /* 0x000fe4000fffe03f */
[----:B------:R-:W-:-:S09]  /*5fc0*/  UIADD3 UR17, UR17, 0x7000, URZ ;  /* 0x0000700011117890 */ /* 0x000fd2000fffe03f */
[----:B------:R1:W-:Y:S02]  /*5fd0*/  UTMALDG.4D [UR16], [UR4], desc[UR8] ;  /* 0x00000810040075b4 */ /* 0x0003e40008019000 */
[----:B-1----:R-:W-:Y:S01]  /*5fe0*/  NOP ;  /* 0x0000000000007918 */ /* 0x002fe20000000000 */
.L_x_62:
[----:B------:R-:W-:Y:S05]  /*5ff0*/  BSYNC B0 ;  /* 0x0000000000007941 */ /* 0x000fea0003800000 */
.L_x_61:
[----:B------:R-:W-:Y:S04]  /*6000*/  BSSY B0, `(.L_x_66) ;  /* 0x0000025000007945 */ /* 0x000fe80003800000 */
[----:B------:R-:W-:Y:S05]  /*6010*/  @!P3 BRA `(.L_x_67) ;  /* 0x00000000008cb947 */ /* 0x000fea0003800000 */
[----:B------:R-:W1:Y:S01]  /*6020*/  S2R R6, SR_CgaCtaId ;  /* 0x0000000000067919 */ /* 0x000e620000008800 */
[----:B------:R-:W-:-:S04]  /*6030*/  MOV R5, 0x400 ;  /* 0x0000040000057802 */ /* 0x000fc80000000f00 */
[----:B-1----:R-:W-:Y:S01]  /*6040*/  LEA R7, R6, R5, 0x18 ;  /* 0x0000000506077211 */ /* 0x002fe200078ec0ff */
[----:B------:R-:W-:-:S04]  /*6050*/  IMAD.MOV.U32 R6, RZ, RZ, 0x1 ;  /* 0x00000001ff067424 */ /* 0x000fc800078e00ff */
[----:B------:R-:W-:Y:S01]  /*6060*/  IMAD R5, R4, 0x8, R7 ;  /* 0x0000000804057824 */ /* 0x000fe200078e0207 */
[----:B------:R-:W-:-:S04]  /*6070*/  SHF.L.U32 R6, R6, 0x1f, RZ ;  /* 0x0000001f06067819 */ /* 0x000fc800000006ff */
[----:B------:R-:W1:Y:S02]  /*6080*/  SYNCS.PHASECHK.TRANS64.TRYWAIT P0, [R5+URZ+0x7060], R6 ;  /* 0x00706006050075a7 */ /* 0x000e64000800017f */
[----:B-1----:R-:W-:Y:S05]  /*6090*/  @!P0 BRA `(.L_x_68) ;  /* 0x0000000c00608947 */ /* 0x002fea0003800000 */
.L_x_96:
        /* <DEDUP_REMOVED lines=8> */
.L_x_69:
[----:B------:R-:W-:-:S04]  /*6120*/  LOP3.LUT P0, RZ, R0, 0x1f, RZ, 0xc0, !PT ;  /* 0x0000001f00ff7812 */ /* 0x000fc8000780c0ff */
[----:B------:R-:W-:-:S13]  /*6130*/  PLOP3.LUT P0, PT, P0, P2, PT, 0x2a, 0x0 ;  /* 0x000000000000781c */ /* 0x000fda0000704572 */
[----:B------:R-:W-:Y:S05]  /*6140*/  @P0 BRA `(.L_x_70) ;  /* 0x0000000000040947 */ /* 0x000fea0003800000 */
[----:B------:R-:W-:Y:S01]  /*6150*/  BPT.TRAP 0x1 ;  /* 0x000000040000795c */ /* 0x000fe20000300000 */
.L_x_70:
[----:B------:R-:W-:Y:S01]  /*6160*/  R2UR UR16, R4 ;  /* 0x00000000041072ca */ /* 0x000fe200000e0000 */
[----:B------:R-:W-:Y:S01]  /*6170*/  ULDC.64 UR8, c[0x0][0x198] ;  /* 0x0000660000087ab9 */ /* 0x000fe20000000a00 */
[----:B------:R-:W-:Y:S01]  /*6180*/  R2UR UR4, R7 ;  /* 0x00000000070472ca */ /* 0x000fe200000e0000 */
[----:B------:R-:W-:Y:S01]  /*6190*/  UIADD3 UR8, UP0, UR8, 0xf0, URZ ;  /* 0x000000f008087890 */ /* 0x000fe2000ff1e03f */
[----:B------:R-:W-:Y:S01]  /*61a0*/  R2UR UR19, R8 ;  /* 0x00000000081372ca */ /* 0x000fe200000e0000 */
[----:B------:R-:W-:Y:S01]  /*61b0*/  UMOV UR5, 0x10000000 ;  /* 0x1000000000057882 */ /* 0x000fe20000000000 */
[----:B------:R-:W-:Y:S01]  /*61c0*/  R2UR UR17, R5 ;  /* 0x00000000051172ca */ /* 0x000fe200000e0000 */
[----:B------:R-:W-:Y:S01]  /*61d0*/  UIADD3.X UR9, URZ, UR9, URZ, UP0, !UPT ;  /* 0x000000093f097290 */ /* 0x000fe200087fe43f */
[----:B------:R-:W-:-:S07]  /*61e0*/  UMOV UR18, URZ ;  /* 0x0000003f00127c82 */ /* 0x000fce0008000000 */
[----:B------:R-:W-:Y:S02]  /*61f0*/  ULEA UR16, UR16, UR4, 0xc ;  /* 0x0000000410107291 */ /* 0x000fe4000f8e603f */
[----:B------:R-:W-:Y:S02]  /*6200*/  UIADD3 UR19, UR11, UR19, URZ ;  /* 0x000000130b137290 */ /* 0x000fe4000fffe03f */
[----:B------:R-:W-:Y:S01]  /*6210*/  UIADD3 UR17, UR17, 0x7050, URZ ;  /* 0x0000705011117890 */ /* 0x000fe2000fffe03f */
[----:B------:R-:W-:-:S08]  /*6220*/  UMOV UR4, 0x0 ;  /* 0x0000000000047882 */ /* 0x000fd00000000000 */
[----:B------:R1:W-:Y:S02]  /*6230*/  UTMALDG.4D [UR16], [UR8], desc[UR4] ;  /* 0x00000410080075b4 */ /* 0x0003e40008019000 */
[----:B-1----:R-:W-:Y:S01]  /*6240*/  NOP ;  /* 0x0000000000007918 */ /* 0x002fe20000000000 */
.L_x_67:
[----:B------:R-:W-:Y:S05]  /*6250*/  BSYNC B0 ;  /* 0x0000000000007941 */ /* 0x000fea0003800000 */
.L_x_66:
[----:B------:R-:W-:Y:S01]  /*6260*/  BSSY B0, `(.L_x_71) ;  /* 0x0000027000007945 */ /* 0x000fe20003800000 */
[----:B------:R-:W-:-:S03]  /*6270*/  IMAD.MOV.U32 R8, RZ, RZ, RZ ;  /* 0x000000ffff087224 */ /* 0x000fc600078e00ff */
[----:B------:R-:W-:Y:S05]  /*6280*/  @!P4 BRA `(.L_x_72) ;  /* 0x000000000090c947 */ /* 0x000fea0003800000 */
[----:B------:R-:W1:Y:S01]  /*6290*/  S2R R5, SR_CgaCtaId ;  /* 0x0000000000057919 */ /* 0x000e620000008800 */
[----:B------:R-:W-:Y:S01]  /*62a0*/  MOV R4, 0x400 ;  /* 0x0000040000047802 */ /* 0x000fe20000000f00 */
[----:B------:R-:W-:-:S05]  /*62b0*/  IMAD.MOV.U32 R7, RZ, RZ, 0x1 ;  /* 0x00000001ff077424 */ /* 0x000fca00078e00ff */
[----:B------:R-:W-:Y:S02]  /*62c0*/  SHF.L.U32 R7, R7, 0x1f, RZ ;  /* 0x0000001f07077819 */ /* 0x000fe400000006ff */
[----:B-1----:R-:W-:-:S05]  /*62d0*/  LEA R5, R5, R4, 0x18 ;  /* 0x0000000405057211 */ /* 0x002fca00078ec0ff */
[----:B------:R-:W-:-:S04]  /*62e0*/  IMAD R4, R2, 0x8, R5 ;  /* 0x0000000802047824 */ /* 0x000fc800078e0205 */
[----:B------:R-:W1:Y:S02]  /*62f0*/  SYNCS.PHASECHK.TRANS64.TRYWAIT P0, [R4+URZ+0x7028], R7 ;  /* 0x00702807040075a7 */ /* 0x000e64000800017f */
[----:B-1----:R-:W-:Y:S05]  /*6300*/  @!P0 BRA `(.L_x_73) ;  /* 0x0000000800d88947 */ /* 0x002fea0003800000 */
.L_x_97:
        /* <DEDUP_REMOVED lines=8> */
.L_x_74:
[----:B------:R-:W-:-:S04]  /*6390*/  LOP3.LUT P0, RZ, R0, 0x1f, RZ, 0xc0, !PT ;  /* 0x0000001f00ff7812 */ /* 0x000fc8000780c0ff */
[----:B------:R-:W-:-:S13]  /*63a0*/  PLOP3.LUT P0, PT, P0, P2, PT, 0x2a, 0x0 ;  /* 0x000000000000781c */ /* 0x000fda0000704572 */
[----:B------:R-:W-:Y:S05]  /*63b0*/  @P0 BRA `(.L_x_75) ;  /* 0x0000000000040947 */ /* 0x000fea0003800000 */
[----:B------:R-:W-:Y:S01]  /*63c0*/  BPT.TRAP 0x1 ;  /* 0x000000040000795c */ /* 0x000fe20000300000 */
.L_x_75:
[----:B------:R-:W-:Y:S01]  /*63d0*/  IMAD R5, R2, 0x1000, R5 ;  /* 0x0000100002057824 */ /* 0x000fe200078e0205 */
[----:B------:R-:W-:Y:S01]  /*63e0*/  R2UR UR17, R4 ;  /* 0x00000000041172ca */ /* 0x000fe200000e0000 */
[----:B------:R-:W-:Y:S01]  /*63f0*/  ULDC.64 UR4, c[0x0][0x198] ;  /* 0x0000660000047ab9 */ /* 0x000fe20000000a00 */
[----:B------:R-:W-:Y:S01]  /*6400*/  UMOV UR8, 0x0 ;  /* 0x0000000000087882 */ /* 0x000fe20000000000 */
[----:B------:R-:W-:Y:S01]  /*6410*/  UIADD3 UR4, UP0, UR4, 0x2f0, URZ ;  /* 0x000002f004047890 */ /* 0x000fe2000ff1e03f */
[----:B------:R-:W-:Y:S01]  /*6420*/  R2UR UR16, R5 ;  /* 0x00000000051072ca */ /* 0x000fe200000e0000 */
[----:B------:R-:W-:Y:S01]  /*6430*/  UMOV UR9, 0x10000000 ;  /* 0x1000000000097882 */ /* 0x000fe20000000000 */
[----:B------:R-:W-:Y:S01]  /*6440*/  UMOV UR18, URZ ;  /* 0x0000003f00127c82 */ /* 0x000fe20008000000 */
[----:B------:R-:W-:Y:S01]  /*6450*/  UIADD3.X UR5, URZ, UR5, URZ, UP0, !UPT ;  /* 0x000000053f057290 */ /* 0x000fe200087fe43f */
[----:B------:R-:W-:Y:S01]  /*6460*/  VIADD R2, R2, 0x1 ;  /* 0x0000000102027836 */ /* 0x000fe20000000000 */
[----:B------:R-:W-:Y:S01]  /*6470*/  UMOV UR19, URZ ;  /* 0x0000003f00137c82 */ /* 0x000fe20008000000 */
[----:B------:R-:W-:-:S03]  /*6480*/  IMAD.MOV.U32 R8, RZ, RZ, 0x1 ;  /* 0x00000001ff087424 */ /* 0x000fc600078e00ff */
[----:B------:R-:W-:-:S04]  /*6490*/  UIADD3 UR17, UR17, 0x7000, URZ ;  /* 0x0000700011117890 */ /* 0x000fc8000fffe03f */
[----:B------:R-:W-:-:S09]  /*64a0*/  UIADD3 UR16, UR16, 0x2000, URZ ;  /* 0x0000200010107890 */ /* 0x000fd2000fffe03f */
[----:B------:R1:W-:Y:S02]  /*64b0*/  UTMALDG.4D [UR16], [UR4], desc[UR8] ;  /* 0x00000810040075b4 */ /* 0x0003e40008019000 */
[----:B-1----:R-:W-:Y:S01]  /*64c0*/  NOP ;  /* 0x0000000000007918 */ /* 0x002fe20000000000 */
.L_x_72:
[----:B------:R-:W-:Y:S05]  /*64d0*/  BSYNC B0 ;  /* 0x0000000000007941 */ /* 0x000fea0003800000 */
.L_x_71:
[----:B------:R-:W-:-:S13]  /*64e0*/  ISETP.GE.AND P0, PT, R3, 0x41, PT ;  /* 0x000000410300780c */ /* 0x000fda0003f06270 */
[----:B------:R-:W-:Y:S05]  /*64f0*/  @!P0 EXIT ;  /* 0x000000000000894d */ /* 0x000fea0003800000 */
[----:B------:R-:W-:Y:S01]  /*6500*/  VIADD R3, R3, 0x3f ;  /* 0x0000003f03037836 */ /* 0x000fe20000000000 */
[----:B------:R-:W-:Y:S01]  /*6510*/  LOP3.LUT P0, RZ, R0, 0x1f, RZ, 0xc0, !PT ;  /* 0x0000001f00ff7812 */ /* 0x000fe2000780c0ff */
[----:B------:R-:W-:Y:S03]  /*6520*/  BSSY B0, `(.L_x_76) ;  /* 0x000005a000007945 */ /* 0x000fe60003800000 */
[----:B------:R-:W-:Y:S02]  /*6530*/  SHF.R.S32.HI R0, RZ, 0x1f, R3 ;  /* 0x0000001fff007819 */ /* 0x000fe40000011403 */
[----:B------:R-:W-:Y:S02]  /*6540*/  PLOP3.LUT P0, PT, P0, P2, PT, 0x2a, 0x0 ;  /* 0x000000000000781c */ /* 0x000fe40000704572 */
[----:B------:R-:W-:Y:S01]  /*6550*/  LEA.HI R0, R0, R3, RZ, 0x6 ;  /* 0x0000000300007211 */ /* 0x000fe200078f30ff */
[----:B------:R-:W-:-:S03]  /*6560*/  IMAD.U32 R3, RZ, RZ, UR6 ;  /* 0x00000006ff037e24 */ /* 0x000fc6000f8e00ff */
[----:B------:R-:W-:Y:S02]  /*6570*/  SHF.R.S32.HI R4, RZ, 0x6, R0 ;  /* 0x00000006ff047819 */ /* 0x000fe40000011400 */
[----:B------:R-:W-:Y:S01]  /*6580*/  LOP3.LUT R0, R3, 0x2, RZ, 0xfc, !PT ;  /* 0x0000000203007812 */ /* 0x000fe200078efcff */
[----:B------:R-:W-:Y:S02]  /*6590*/  IMAD.MOV.U32 R3, RZ, RZ, 0x1 ;  /* 0x00000001ff037424 */ /* 0x000fe400078e00ff */
[----:B------:R-:W-:-:S07]  /*65a0*/  IMAD.SHL.U32 R4, R4, 0x2, RZ ;  /* 0x0000000204047824 */ /* 0x000fce00078e00ff */
.L_x_87:
[----:B------:R-:W-:Y:S04]  /*65b0*/  BSSY B1, `(.L_x_77) ;  /* 0x0000025000017945 */ /* 0x000fe80003800000 */
[----:B------:R-:W-:Y:S05]  /*65c0*/  @!P3 BRA `(.L_x_78) ;  /* 0x00000000008cb947 */ /* 0x000fea0003800000 */
[----:B------:R-:W1:Y:S01]  /*65d0*/  S2R R6, SR_CgaCtaId ;  /* 0x0000000000067919 */ /* 0x000e620000008800 */
[----:B------:R-:W-:-:S04]  /*65e0*/  MOV R5, 0x400 ;  /* 0x0000040000057802 */ /* 0x000fc80000000f00 */
[----:B-1----:R-:W-:Y:S02]  /*65f0*/  LEA R7, R6, R5, 0x18 ;  /* 0x0000000506077211 */ /* 0x002fe400078ec0ff */
[----:B------:R-:W-:-:S03]  /*6600*/  SHF.L.U32 R5, R3, 0x1f, RZ ;  /* 0x0000001f03057819 */ /* 0x000fc600000006ff */
[----:B------:R-:W-:-:S04]  /*6610*/  IMAD R6, R2, 0x8, R7 ;  /* 0x0000000802067824 */ /* 0x000fc800078e0207 */
[----:B------:R-:W1:Y:S02]  /*6620*/  SYNCS.PHASECHK.TRANS64.TRYWAIT P4, [R6+URZ+0x7028], R5 ;  /* 0x00702805060075a7 */ /* 0x000e64000808017f */
[----:B-1----:R-:W-:Y:S05]  /*6630*/  @!P4 BRA `(.L_x_79) ;  /* 0x000000080020c947 */ /* 0x002fea0003800000 */
.L_x_98:
[----:B-1----:R-:W-:-:S04]  /*6640*/  @P2 IMAD.MOV.U32 R5, RZ, RZ, 0x1000 ;  /* 0x00001000ff052424 */ /* 0x002fc800078e00ff */
[----:B------:R1:W-:Y:S02]  /*6650*/  @P2 SYNCS.ARRIVE.TRANS64 RZ, [R6+URZ+0x7000], R5 ;  /* 0x0070000506ff29a7 */ /* 0x0003e4000800003f */
[----:B-1----:R-:W-:-:S04]  /*6660*/  PRMT R5, R0, 0x9910, RZ ;  /* 0x0000991000057816 */ /* 0x002fc800000000ff */
[----:B------:R-:W-:-:S13]  /*6670*/  ISETP.NE.AND P4, PT, R5, 0x2, PT ;  /* 0x000000020500780c */ /* 0x000fda0003f85270 */
[----:B------:R-:W-:Y:S05]  /*6680*/  @P4 BRA `(.L_x_80) ;  /* 0x0000000000044947 */ /* 0x000fea0003800000 */
[----:B------:R-:W-:Y:S01]  /*6690*/  BPT.TRAP 0x1 ;  /* 0x000000040000795c */ /* 0x000fe20000300000 */
.L_x_80:
[----:B------:R-:W-:Y:S05]  /*66a0*/  @P0 BRA `(.L_x_81) ;  /* 0x0000000000040947 */ /* 0x000fea0003800000 */
[----:B------:R-:W-:Y:S01]  /*66b0*/  BPT.TRAP 0x1 ;  /* 0x000000040000795c */ /* 0x000fe20000300000 */
.L_x_81:
[----:B------:R-:W-:Y:S01]  /*66c0*/  IMAD R7, R2, 0x1000, R7 ;  /* 0x0000100002077824 */ /* 0x000fe200078e0207 */
[----:B------:R-:W-:Y:S01]  /*66d0*/  R2UR UR17, R6 ;  /* 0x00000000061172ca */ /* 0x000fe200000e0000 */
[----:B------:R-:W-:Y:S01]  /*66e0*/  ULDC.64 UR4, c[0x0][0x198] ;  /* 0x0000660000047ab9 */ /* 0x000fe20000000a00 */
[----:B------:R-:W-:Y:S01]  /*66f0*/  R2UR UR19, R8 ;  /* 0x00000000081372ca */ /* 0x000fe200000e0000 */
[----:B------:R-:W-:Y:S01]  /*6700*/  UIADD3 UR4, UP0, UR4, 0x1f0, URZ ;  /* 0x000001f004047890 */ /* 0x000fe2000ff1e03f */
[----:B------:R-:W-:Y:S01]  /*6710*/  R2UR UR16, R7 ;  /* 0x00000000071072ca */ /* 0x000fe200000e0000 */
[----:B------:R-:W-:Y:S01]  /*6720*/  UMOV UR8, 0x0 ;  /* 0x0000000000087882 */ /* 0x000fe20000000000 */
[----:B------:R-:W-:Y:S01]  /*6730*/  UMOV UR9, 0x10000000 ;  /* 0x1000000000097882 */ /* 0x000fe20000000000 */
[----:B------:R-:W-:Y:S01]  /*6740*/  UIADD3.X UR5, URZ, UR5, URZ, UP0, !UPT ;  /* 0x000000053f057290 */ /* 0x000fe200087fe43f */
[----:B------:R-:W-:Y:S01]  /*6750*/  VIADD R5, R2, 0x1 ;  /* 0x0000000102057836 */ /* 0x000fe20000000000 */
[----:B------:R-:W-:-:S04]  /*6760*/  UMOV UR18, URZ ;  /* 0x0000003f00127c82 */ /* 0x000fc80008000000 */
[----:B------:R-:W-:Y:S01]  /*6770*/  UIADD3 UR17, UR17, 0x7000, URZ ;  /* 0x0000700011117890 */ /* 0x000fe2000fffe03f */
[----:B------:R-:W-:Y:S01]  /*6780*/  ISETP.NE.AND P4, PT, R5, 0x5, PT ;  /* 0x000000050500780c */ /* 0x000fe20003f85270 */
[----:B------:R-:W-:Y:S02]  /*6790*/  USHF.L.U32 UR19, UR19, 0x6, URZ ;  /* 0x0000000613137899 */ /* 0x000fe4000800063f */
[----:B------:R-:W-:Y:S01]  /*67a0*/  UIADD3 UR16, UR16, 0x2000, URZ ;  /* 0x0000200010107890 */ /* 0x000fe2000fffe03f */
[----:B------:R-:W-:-:S04]  /*67b0*/  SEL R2, RZ, 0x1, P4 ;  /* 0x00000001ff027807 */ /* 0x000fc80002000000 */
[----:B------:R-:W-:Y:S02]  /*67c0*/  LOP3.LUT R3, R3, R2, RZ, 0x3c, !PT ;  /* 0x0000000203037212 */ /* 0x000fe400078e3cff */
[----:B------:R-:W-:Y:S02]  /*67d0*/  SEL R2, R5, RZ, P4 ;  /* 0x000000ff05027207 */ /* 0x000fe40002000000 */
[----:B------:R1:W-:Y:S02]  /*67e0*/  UTMALDG.4D [UR16], [UR4], desc[UR8] ;  /* 0x00000810040075b4 */ /* 0x0003e40008019000 */
[----:B-1----:R-:W-:-:S03]  /*67f0*/  NOP ;  /* 0x0000000000007918 */ /* 0x002fc60000000000 */
.L_x_78:
[----:B------:R-:W-:Y:S05]  /*6800*/  BSYNC B1 ;  /* 0x0000000000017941 */ /* 0x000fea0003800000 */
.L_x_77:
[----:B------:R-:W-:Y:S01]  /*6810*/  ISETP.LT.OR P4, PT, R4, 0x4, !P3 ;  /* 0x000000040400780c */ /* 0x000fe20005f81670 */
[----:B------:R-:W-:-:S12]  /*6820*/  BSSY B1, `(.L_x_82) ;  /* 0x0000026000017945 */ /* 0x000fd80003800000 */
[----:B------:R-:W-:Y:S05]  /*6830*/  @P4 BRA `(.L_x_83) ;  /* 0x0000000000904947 */ /* 0x000fea0003800000 */
[----:B------:R-:W1:Y:S01]  /*6840*/  S2R R6, SR_CgaCtaId ;  /* 0x0000000000067919 */ /* 0x000e620000008800 */
[----:B------:R-:W-:Y:S02]  /*6850*/  MOV R5, 0x400 ;  /* 0x0000040000057802 */ /* 0x000fe40000000f00 */
[----:B------:R-:W-:Y:S02]  /*6860*/  SHF.L.U32 R7, R3, 0x1f, RZ ;  /* 0x0000001f03077819 */ /* 0x000fe400000006ff */
[----:B-1----:R-:W-:-:S05]  /*6870*/  LEA R5, R6, R5, 0x18 ;  /* 0x0000000506057211 */ /* 0x002fca00078ec0ff */
[----:B------:R-:W-:-:S04]  /*6880*/  IMAD R6, R2, 0x8, R5 ;  /* 0x0000000802067824 */ /* 0x000fc800078e0205 */
[----:B------:R-:W1:Y:S02]  /*6890*/  SYNCS.PHASECHK.TRANS64.TRYWAIT P4, [R6+URZ+0x7028], R7 ;  /* 0x00702807060075a7 */ /* 0x000e64000808017f */
[----:B-1----:R-:W-:Y:S05]  /*68a0*/  @!P4 BRA `(.L_x_84) ;  /* 0x000000040098c947 */ /* 0x002fea0003800000 */
.L_x_99:
[----:B-1----:R-:W-:-:S04]  /*68b0*/  @P1 IMAD.MOV.U32 R7, RZ, RZ, 0x1000 ;  /* 0x00001000ff071424 */ /* 0x002fc800078e00ff */
[----:B------:R1:W-:Y:S02]  /*68c0*/  @P1 SYNCS.ARRIVE.TRANS64 RZ, [R6+URZ+0x7000], R7 ;  /* 0x0070000706ff19a7 */ /* 0x0003e4000800003f */
[----:B-1----:R-:W-:-:S04]  /*68d0*/  PRMT R7, R0, 0x9910, RZ ;  /* 0x0000991000077816 */ /* 0x002fc800000000ff */
[----:B------:R-:W-:-:S13]  /*68e0*/  ISETP.NE.AND P4, PT, R7, 0x2, PT ;  /* 0x000000020700780c */ /* 0x000fda0003f85270 */
[----:B------:R-:W-:Y:S05]  /*68f0*/  @P4 BRA `(.L_x_85) ;  /* 0x0000000000044947 */ /* 0x000fea0003800000 */
[----:B------:R-:W-:Y:S01]  /*6900*/  BPT.TRAP 0x1 ;  /* 0x000000040000795c */ /* 0x000fe20000300000 */
.L_x_85:
[----:B------:R-:W-:Y:S05]  /*6910*/  @P0 BRA `(.L_x_86) ;  /* 0x0000000000040947 */ /* 0x000fea0003800000 */
[----:B------:R-:W-:Y:S01]  /*6920*/  BPT.TRAP 0x1 ;  /* 0x000000040000795c */ /* 0x000fe20000300000 */
.L_x_86:
        /* <DEDUP_REMOVED lines=10> */
[----:B------:R-:W-:Y:S01]  /*69d0*/  UMOV UR19, URZ ;  /* 0x0000003f00137c82 */ /* 0x000fe20008000000 */
[----:B------:R-:W-:-:S03]  /*69e0*/  VIADD R8, R8, 0x1 ;  /* 0x0000000108087836 */ /* 0x000fc60000000000 */
[----:B------:R-:W-:Y:S01]  /*69f0*/  UIADD3 UR17, UR17, 0x7000, URZ ;  /* 0x0000700011117890 */ /* 0x000fe2000fffe03f */
[C---:B------:R-:W-:Y:S01]  /*6a00*/  ISETP.NE.AND P4, PT, R2.reuse, 0x5, PT ;  /* 0x000000050200780c */ /* 0x040fe20003f85270 */
[----:B------:R-:W-:Y:S02]  /*6a10*/  USHF.L.U32 UR18, UR18, 0x6, URZ ;  /* 0x0000000612127899 */ /* 0x000fe4000800063f */
[----:B------:R-:W-:Y:S01]  /*6a20*/  UIADD3 UR16, UR16, 0x2000, URZ ;  /* 0x0000200010107890 */ /* 0x000fe2000fffe03f */
[----:B------:R-:W-:Y:S02]  /*6a30*/  SEL R6, RZ, 0x1, P4 ;  /* 0x00000001ff067807 */ /* 0x000fe40002000000 */
[----:B------:R-:W-:Y:S02]  /*6a40*/  SEL R2, R2, RZ, P4 ;  /* 0x000000ff02027207 */ /* 0x000fe40002000000 */
[----:B------:R-:W-:-:S04]  /*6a50*/  LOP3.LUT R3, R3, R6, RZ, 0x3c, !PT ;  /* 0x0000000603037212 */ /* 0x000fc800078e3cff */
[----:B------:R1:W-:Y:S02]  /*6a60*/  UTMALDG.4D [UR16], [UR4], desc[UR8] ;  /* 0x00000810040075b4 */ /* 0x0003e40008019000 */
[----:B-1----:R-:W-:Y:S01]  /*6a70*/  NOP ;  /* 0x0000000000007918 */ /* 0x002fe20000000000 */
.L_x_83:
[----:B------:R-:W-:Y:S05]  /*6a80*/  BSYNC B1 ;  /* 0x0000000000017941 */ /* 0x000fea0003800000 */
.L_x_82:
[C---:B------:R-:W-:Y:S01]  /*6a90*/  ISETP.GT.AND P4, PT, R4.reuse, 0x4, PT ;  /* 0x000000040400780c */ /* 0x040fe20003f84270 */
[----:B------:R-:W-:-:S12]  /*6aa0*/  VIADD R4, R4, 0xfffffffe ;  /* 0xfffffffe04047836 */ /* 0x000fd80000000000 */
[----:B------:R-:W-:Y:S05]  /*6ab0*/  @P4 BRA `(.L_x_87) ;  /* 0xfffffff800bc4947 */ /* 0x000fea000383ffff */
[----:B------:R-:W-:Y:S05]  /*6ac0*/  BSYNC B0 ;  /* 0x0000000000007941 */ /* 0x000fea0003800000 */
.L_x_76:
[----:B------:R-:W-:Y:S05]  /*6ad0*/  EXIT ;  /* 0x000000000000794d */ /* 0x000fea0003800000 */
.L_x_15:
[----:B--2---:R-:W-:-:S04]  /*6ae0*/  IMAD.U32 R3, RZ, RZ, UR6 ;  /* 0x00000006ff037e24 */ /* 0x004fc8000f8e00ff */
[----:B------:R2:W3:Y:S03]  /*6af0*/  SYNCS.PHASECHK.TRANS64.TRYWAIT P1, [R3+URZ+0x7050], R2 ;  /* 0x00705002030075a7 */ /* 0x0004e6000802017f */
[----:B---3--:R-:W-:Y:S05]  /*6b00*/  @!P1 NANOSLEEP.SYNCS 0x989680 ;  /* 0x009896800000995d */ /* 0x008fea0003900000 */
[----:B------:R-:W3:Y:S02]  /*6b10*/  @!P1 SYNCS.PHASECHK.TRANS64 P1, [R3+URZ+0x7050], R2 ;  /* 0x00705002030095a7 */ /* 0x000ee4000802007f */
[----:B---3--:R-:W-:Y:S05]  /*6b20*/  @!P1 BRA `(.L_x_15) ;  /* 0xfffffffc00ec9947 */ /* 0x008fea000383ffff */
[----:B------:R-:W-:Y:S05]  /*6b30*/  BRA `(.L_x_88) ;  /* 0xffffffa000747947 */ /* 0x000fea000383ffff */
.L_x_17:
[----:B--2---:R-:W-:-:S04]  /*6b40*/  IMAD.U32 R3, RZ, RZ, UR37 ;  /* 0x00000025ff037e24 */ /* 0x004fc8000f8e00ff */
[----:B------:R2:W3:Y:S03]  /*6b50*/  SYNCS.PHASECHK.TRANS64.TRYWAIT P1, [R3+URZ+0x7000], R2 ;  /* 0x00700002030075a7 */ /* 0x0004e6000802017f */
[----:B---3--:R-:W-:Y:S05]  /*6b60*/  @!P1 NANOSLEEP.SYNCS 0x989680 ;  /* 0x009896800000995d */ /* 0x008fea0003900000 */
[----:B------:R-:W3:Y:S02]  /*6b70*/  @!P1 SYNCS.PHASECHK.TRANS64 P1, [R3+URZ+0x7000], R2 ;  /* 0x00700002030095a7 */ /* 0x000ee4000802007f */
[----:B---3--:R-:W-:Y:S05]  /*6b80*/  @!P1 BRA `(.L_x_17) ;  /* 0xfffffffc00ec9947 */ /* 0x008fea000383ffff */
[----:B------:R-:W-:Y:S05]  /*6b90*/  BRA `(.L_x_89) ;  /* 0xffffffa000787947 */ /* 0x000fea000383ffff */
.L_x_18:
[----:B--2---:R-:W-:-:S04]  /*6ba0*/  IMAD.U32 R4, RZ, RZ, UR10 ;  /* 0x0000000aff047e24 */ /* 0x004fc8000f8e00ff */
[----:B------:R2:W3:Y:S03]  /*6bb0*/  SYNCS.PHASECHK.TRANS64.TRYWAIT P1, [R4+URZ], R3 ;  /* 0x00000003040075a7 */ /* 0x0004e6000802017f */
[----:B---3--:R-:W-:Y:S05]  /*6bc0*/  @!P1 NANOSLEEP.SYNCS 0x989680 ;  /* 0x009896800000995d */ /* 0x008fea0003900000 */
[----:B------:R-:W3:Y:S02]  /*6bd0*/  @!P1 SYNCS.PHASECHK.TRANS64 P1, [R4+URZ], R3 ;  /* 0x00000003040095a7 */ /* 0x000ee4000802007f */
[----:B---3--:R-:W-:Y:S05]  /*6be0*/  @!P1 BRA `(.L_x_18) ;  /* 0xfffffffc00ec9947 */ /* 0x008fea000383ffff */
[----:B------:R-:W-:Y:S05]  /*6bf0*/  BRA `(.L_x_90) ;  /* 0xffffffa0007c7947 */ /* 0x000fea000383ffff */
.L_x_20:
[----:B-1----:R-:W-:-:S04]  /*6c00*/  IMAD.U32 R9, RZ, RZ, UR37 ;  /* 0x00000025ff097e24 */ /* 0x002fc8000f8e00ff */
[----:B------:R1:W2:Y:S03]  /*6c10*/  SYNCS.PHASECHK.TRANS64.TRYWAIT P1, [R9+URZ+0x7008], R2 ;  /* 0x00700802090075a7 */ /* 0x0002a6000802017f */
[----:B--2---:R-:W-:Y:S05]  /*6c20*/  @!P1 NANOSLEEP.SYNCS 0x989680 ;  /* 0x009896800000995d */ /* 0x004fea0003900000 */
[----:B------:R-:W2:Y:S02]  /*6c30*/  @!P1 SYNCS.PHASECHK.TRANS64 P1, [R9+URZ+0x7008], R2 ;  /* 0x00700802090095a7 */ /* 0x000ea4000802007f */
[----:B--2---:R-:W-:Y:S05]  /*6c40*/  @!P1 BRA `(.L_x_20) ;  /* 0xfffffffc00ec9947 */ /* 0x004fea000383ffff */
[----:B------:R-:W-:Y:S05]  /*6c50*/  BRA `(.L_x_91) ;  /* 0xffffffb800a47947 */ /* 0x000fea000383ffff */
.L_x_25:
[----:B-1----:R-:W-:-:S04]  /*6c60*/  IMAD.U32 R4, RZ, RZ, UR6 ;  /* 0x00000006ff047e24 */ /* 0x002fc8000f8e00ff */
[----:B------:R1:W2:Y:S03]  /*6c70*/  SYNCS.PHASECHK.TRANS64.TRYWAIT P2, [R4+URZ+0x7000], R3 ;  /* 0x00700003040075a7 */ /* 0x0002a6000804017f */
[----:B--2---:R-:W-:Y:S05]  /*6c80*/  @!P2 NANOSLEEP.SYNCS 0x989680 ;  /* 0x009896800000a95d */ /* 0x004fea0003900000 */
[----:B------:R-:W2:Y:S02]  /*6c90*/  @!P2 SYNCS.PHASECHK.TRANS64 P2, [R4+URZ+0x7000], R3 ;  /* 0x007000030400a5a7 */ /* 0x000ea4000804007f */
[----:B--2---:R-:W-:Y:S05]  /*6ca0*/  @!P2 BRA `(.L_x_25) ;  /* 0xfffffffc00eca947 */ /* 0x004fea000383ffff */
[----:B------:R-:W-:Y:S05]  /*6cb0*/  BRA `(.L_x_92) ;  /* 0xffffffbc00347947 */ /* 0x000fea000383ffff */
.L_x_29:
[----:B-1----:R-:W-:-:S04]  /*6cc0*/  IMAD.U32 R10, RZ, RZ, UR6 ;  /* 0x00000006ff0a7e24 */ /* 0x002fc8000f8e00ff */
[----:B------:R1:W2:Y:S03]  /*6cd0*/  SYNCS.PHASECHK.TRANS64.TRYWAIT P2, [R10+URZ+0x7000], R19 ;  /* 0x007000130a0075a7 */ /* 0x0002a6000804017f */
[----:B--2---:R-:W-:Y:S05]  /*6ce0*/  @!P2 NANOSLEEP.SYNCS 0x989680 ;  /* 0x009896800000a95d */ /* 0x004fea0003900000 */
[----:B------:R-:W2:Y:S02]  /*6cf0*/  @!P2 SYNCS.PHASECHK.TRANS64 P2, [R10+URZ+0x7000], R19 ;  /* 0x007000130a00a5a7 */ /* 0x000ea4000804007f */
[----:B--2---:R-:W-:Y:S05]  /*6d00*/  @!P2 BRA `(.L_x_29) ;  /* 0xfffffffc00eca947 */ /* 0x004fea000383ffff */
[----:B------:R-:W-:Y:S05]  /*6d10*/  BRA `(.L_x_28) ;  /* 0xffffffd400e07947 */ /* 0x000fea000383ffff */
.L_x_45:
[----:B-1----:R-:W-:-:S04]  /*6d20*/  IMAD.U32 R3, RZ, RZ, UR4 ;  /* 0x00000004ff037e24 */ /* 0x002fc8000f8e00ff */
[----:B------:R1:W2:Y:S03]  /*6d30*/  SYNCS.PHASECHK.TRANS64.TRYWAIT P0, [R3+URZ+0x7098], R0 ;  /* 0x00709800030075a7 */ /* 0x0002a6000800017f */
[----:B--2---:R-:W-:Y:S05]  /*6d40*/  @!P0 NANOSLEEP.SYNCS 0x989680 ;  /* 0x009896800000895d */ /* 0x004fea0003900000 */
[----:B------:R-:W2:Y:S02]  /*6d50*/  @!P0 SYNCS.PHASECHK.TRANS64 P0, [R3+URZ+0x7098], R0 ;  /* 0x00709800030085a7 */ /* 0x000ea4000800007f */
[----:B--2---:R-:W-:Y:S05]  /*6d60*/  @!P0 BRA `(.L_x_45) ;  /* 0xfffffffc00ec8947 */ /* 0x004fea000383ffff */
[----:B------:R-:W-:Y:S05]  /*6d70*/  BRA `(.L_x_93) ;  /* 0xffffffdc00e87947 */ /* 0x000fea000383ffff */
.L_x_58:
[----:B--2---:R2:W4:Y:S02]  /*6d80*/  SYNCS.PHASECHK.TRANS64.TRYWAIT P0, [R4+URZ+0x7060], R3 ;  /* 0x00706003040075a7 */ /* 0x004524000800017f */
[----:B----4-:R-:W-:Y:S05]  /*6d90*/  @!P0 NANOSLEEP.SYNCS 0x989680 ;  /* 0x009896800000895d */ /* 0x010fea0003900000 */
[----:B------:R-:W4:Y:S02]  /*6da0*/  @!P0 SYNCS.PHASECHK.TRANS64 P0, [R4+URZ+0x7060], R3 ;  /* 0x00706003040085a7 */ /* 0x000f24000800007f */
[----:B----4-:R-:W-:Y:S05]  /*6db0*/  @!P0 BRA `(.L_x_58) ;  /* 0xfffffffc00f08947 */ /* 0x010fea000383ffff */
[----:B------:R-:W-:Y:S05]  /*6dc0*/  BRA `(.L_x_94) ;  /* 0xffffffec008c7947 */ /* 0x000fea000383ffff */
.L_x_63:
[----:B-1----:R1:W2:Y:S02]  /*6dd0*/  SYNCS.PHASECHK.TRANS64.TRYWAIT P0, [R2+URZ+0x7028], R5 ;  /* 0x00702805020075a7 */ /* 0x0022a4000800017f */
[----:B--2---:R-:W-:Y:S05]  /*6de0*/  @!P0 NANOSLEEP.SYNCS 0x989680 ;  /* 0x009896800000895d */ /* 0x004fea0003900000 */
[----:B------:R-:W2:Y:S02]  /*6df0*/  @!P0 SYNCS.PHASECHK.TRANS64 P0, [R2+URZ+0x7028], R5 ;  /* 0x00702805020085a7 */ /* 0x000ea4000800007f */
[----:B--2---:R-:W-:Y:S05]  /*6e00*/  @!P0 BRA `(.L_x_63) ;  /* 0xfffffffc00f08947 */ /* 0x004fea000383ffff */
[----:B------:R-:W-:Y:S05]  /*6e10*/  BRA `(.L_x_95) ;  /* 0xfffffff000107947 */ /* 0x000fea000383ffff */
.L_x_68:
[----:B-1----:R1:W2:Y:S02]  /*6e20*/  SYNCS.PHASECHK.TRANS64.TRYWAIT P0, [R5+URZ+0x7060], R6 ;  /* 0x00706006050075a7 */ /* 0x0022a4000800017f */
[----:B--2---:R-:W-:Y:S05]  /*6e30*/  @!P0 NANOSLEEP.SYNCS 0x989680 ;  /* 0x009896800000895d */ /* 0x004fea0003900000 */
[----:B------:R-:W2:Y:S02]  /*6e40*/  @!P0 SYNCS.PHASECHK.TRANS64 P0, [R5+URZ+0x7060], R6 ;  /* 0x00706006050085a7 */ /* 0x000ea4000800007f */
[----:B--2---:R-:W-:Y:S05]  /*6e50*/  @!P0 BRA `(.L_x_68) ;  /* 0xfffffffc00f08947 */ /* 0x004fea000383ffff */
[----:B------:R-:W-:Y:S05]  /*6e60*/  BRA `(.L_x_96) ;  /* 0xfffffff0008c7947 */ /* 0x000fea000383ffff */
.L_x_73:
[----:B-1----:R1:W2:Y:S02]  /*6e70*/  SYNCS.PHASECHK.TRANS64.TRYWAIT P0, [R4+URZ+0x7028], R7 ;  /* 0x00702807040075a7 */ /* 0x0022a4000800017f */
[----:B--2---:R-:W-:Y:S05]  /*6e80*/  @!P0 NANOSLEEP.SYNCS 0x989680 ;  /* 0x009896800000895d */ /* 0x004fea0003900000 */
[----:B------:R-:W2:Y:S02]  /*6e90*/  @!P0 SYNCS.PHASECHK.TRANS64 P0, [R4+URZ+0x7028], R7 ;  /* 0x00702807040085a7 */ /* 0x000ea4000800007f */
[----:B--2---:R-:W-:Y:S05]  /*6ea0*/  @!P0 BRA `(.L_x_73) ;  /* 0xfffffffc00f08947 */ /* 0x004fea000383ffff */
[----:B------:R-:W-:Y:S05]  /*6eb0*/  BRA `(.L_x_97) ;  /* 0xfffffff400147947 */ /* 0x000fea000383ffff */
.L_x_79:
[----:B-1----:R1:W2:Y:S02]  /*6ec0*/  SYNCS.PHASECHK.TRANS64.TRYWAIT P4, [R6+URZ+0x7028], R5 ;  /* 0x00702805060075a7 */ /* 0x0022a4000808017f */
[----:B--2---:R-:W-:Y:S05]  /*6ed0*/  @!P4 NANOSLEEP.SYNCS 0x989680 ;  /* 0x009896800000c95d */ /* 0x004fea0003900000 */
[----:B------:R-:W2:Y:S02]  /*6ee0*/  @!P4 SYNCS.PHASECHK.TRANS64 P4, [R6+URZ+0x7028], R5 ;  /* 0x007028050600c5a7 */ /* 0x000ea4000808007f */
[----:B--2---:R-:W-:Y:S05]  /*6ef0*/  @!P4 BRA `(.L_x_79) ;  /* 0xfffffffc00f0c947 */ /* 0x004fea000383ffff */
[----:B------:R-:W-:Y:S05]  /*6f00*/  BRA `(.L_x_98) ;  /* 0xfffffff400cc7947 */ /* 0x000fea000383ffff */
.L_x_84:
[----:B-1----:R1:W2:Y:S02]  /*6f10*/  SYNCS.PHASECHK.TRANS64.TRYWAIT P4, [R6+URZ+0x7028], R7 ;  /* 0x00702807060075a7 */ /* 0x0022a4000808017f */
[----:B--2---:R-:W-:Y:S05]  /*6f20*/  @!P4 NANOSLEEP.SYNCS 0x989680 ;  /* 0x009896800000c95d */ /* 0x004fea0003900000 */
[----:B------:R-:W2:Y:S02]  /*6f30*/  @!P4 SYNCS.PHASECHK.TRANS64 P4, [R6+URZ+0x7028], R7 ;  /* 0x007028070600c5a7 */ /* 0x000ea4000808007f */
[----:B--2---:R-:W-:Y:S05]  /*6f40*/  @!P4 BRA `(.L_x_84) ;  /* 0xfffffffc00f0c947 */ /* 0x004fea000383ffff */
[----:B------:R-:W-:Y:S05]  /*6f50*/  BRA `(.L_x_99) ;  /* 0xfffffff800547947 */ /* 0x000fea000383ffff */
        .weak           $__internal_0_$__cuda_sm20_rcp_rn_f32_slowpath
        .type           $__internal_0_$__cuda_sm20_rcp_rn_f32_slowpath,@function
        .size           $__internal_0_$__cuda_sm20_rcp_rn_f32_slowpath,(.L_x_105 - $__internal_0_$__cuda_sm20_rcp_rn_f32_slowpath)
$__internal_0_$__cuda_sm20_rcp_rn_f32_slowpath:
[----:B------:R-:W-:Y:S01]  /*6f60*/  IMAD.SHL.U32 R0, R2, 0x2, RZ ;  /* 0x0000000202007824 */ /* 0x000fe200078e00ff */
[----:B------:R-:W-:Y:S04]  /*6f70*/  BSSY B2, `(.L_x_100) ;  /* 0x0000030000027945 */ /* 0x000fe80003800000 */
[----:B------:R-:W-:-:S04]  /*6f80*/  SHF.R.U32.HI R16, RZ, 0x18, R0 ;  /* 0x00000018ff107819 */ /* 0x000fc80000011600 */
[----:B------:R-:W-:-:S13]  /*6f90*/  ISETP.NE.U32.AND P0, PT, R16, RZ, PT ;  /* 0x000000ff1000720c */ /* 0x000fda0003f05070 */
[----:B------:R-:W-:Y:S05]  /*6fa0*/  @P0 BRA `(.L_x_101) ;  /* 0x0000000000280947 */ /* 0x000fea0003800000 */
[----:B------:R-:W-:-:S05]  /*6fb0*/  IMAD.SHL.U32 R0, R2, 0x2, RZ ;  /* 0x0000000202007824 */ /* 0x000fca00078e00ff */
[----:B------:R-:W-:-:S13]  /*6fc0*/  ISETP.NE.AND P0, PT, R0, RZ, PT ;  /* 0x000000ff0000720c */ /* 0x000fda0003f05270 */
[----:B------:R-:W-:Y:S01]  /*6fd0*/  @P0 FFMA R7, R2, 1.84467440737095516160e+19, RZ ;  /* 0x5f80000002070823 */ /* 0x000fe200000000ff */
[----:B------:R-:W-:Y:S08]  /*6fe0*/  @!P0 MUFU.RCP R6, R2 ;  /* 0x0000000200068308 */ /* 0x000ff00000001000 */
[----:B------:R-:W1:Y:S02]  /*6ff0*/  @P0 MUFU.RCP R0, R7 ;  /* 0x0000000700000308 */ /* 0x000e640000001000 */
[----:B-1----:R-:W-:-:S04]  /*7000*/  @P0 FFMA R8, R7, R0, -1 ;  /* 0xbf80000007080423 */ /* 0x002fc80000000000 */
[----:B------:R-:W-:-:S04]  /*7010*/  @P0 FADD.FTZ R13, -R8, -RZ ;  /* 0x800000ff080d0221 */ /* 0x000fc80000010100 */
[----:B------:R-:W-:-:S04]  /*7020*/  @P0 FFMA R0, R0, R13, R0 ;  /* 0x0000000d00000223 */ /* 0x000fc80000000000 */
[----:B------:R-:W-:Y:S01]  /*7030*/  @P0 FFMA R6, R0, 1.84467440737095516160e+19, RZ ;  /* 0x5f80000000060823 */ /* 0x000fe200000000ff */
[----:B------:R-:W-:Y:S06]  /*7040*/  BRA `(.L_x_102) ;  /* 0x0000000000887947 */ /* 0x000fec0003800000 */
.L_x_101:
[----:B------:R-:W-:-:S05]  /*7050*/  VIADD R18, R16, 0xffffff03 ;  /* 0xffffff0310127836 */ /* 0x000fca0000000000 */
[----:B------:R-:W-:-:S13]  /*7060*/  ISETP.GT.U32.AND P0, PT, R18, 0x1, PT ;  /* 0x000000011200780c */ /* 0x000fda0003f04070 */
[----:B------:R-:W-:Y:S05]  /*7070*/  @P0 BRA `(.L_x_103) ;  /* 0x0000000000780947 */ /* 0x000fea0003800000 */
[----:B------:R-:W-:Y:S01]  /*7080*/  LOP3.LUT R0, R2, 0x7fffff, RZ, 0xc0, !PT ;  /* 0x007fffff02007812 */ /* 0x000fe200078ec0ff */
[----:B------:R-:W-:-:S03]  /*7090*/  IMAD.MOV.U32 R13, RZ, RZ, 0x3 ;  /* 0x00000003ff0d7424 */ /* 0x000fc600078e00ff */
[----:B------:R-:W-:Y:S02]  /*70a0*/  LOP3.LUT R0, R0, 0x3f800000, RZ, 0xfc, !PT ;  /* 0x3f80000000007812 */ /* 0x000fe400078efcff */
[----:B------:R-:W-:Y:S02]  /*70b0*/  SHF.L.U32 R13, R13, R18, RZ ;  /* 0x000000120d0d7219 */ /* 0x000fe400000006ff */
[----:B------:R-:W1:Y:S02]  /*70c0*/  MUFU.RCP R7, R0 ;  /* 0x0000000000077308 */ /* 0x000e640000001000 */
[----:B-1----:R-:W-:-:S04]  /*70d0*/  FFMA R6, R0, R7, -1 ;  /* 0xbf80000000067423 */ /* 0x002fc80000000007 */
[----:B------:R-:W-:-:S04]  /*70e0*/  FADD.FTZ R6, -R6, -RZ ;  /* 0x800000ff06067221 */ /* 0x000fc80000010100 */
[CCC-:B------:R-:W-:Y:S01]  /*70f0*/  FFMA.RM R8, R7.reuse, R6.reuse, R7.reuse ;  /* 0x0000000607087223 */ /* 0x1c0fe20000004007 */
[----:B------:R-:W-:-:S04]  /*7100*/  FFMA.RP R7, R7, R6, R7 ;  /* 0x0000000607077223 */ /* 0x000fc80000008007 */
[C---:B------:R-:W-:Y:S02]  /*7110*/  LOP3.LUT R6, R8.reuse, 0x7fffff, RZ, 0xc0, !PT ;  /* 0x007fffff08067812 */ /* 0x040fe400078ec0ff */
[----:B------:R-:W-:Y:S02]  /*7120*/  FSETP.NEU.FTZ.AND P0, PT, R8, R7, PT ;  /* 0x000000070800720b */ /* 0x000fe40003f1d000 */
[----:B------:R-:W-:Y:S02]  /*7130*/  LOP3.LUT R6, R6, 0x800000, RZ, 0xfc, !PT ;  /* 0x0080000006067812 */ /* 0x000fe400078efcff */
[----:B------:R-:W-:Y:S02]  /*7140*/  SEL R7, RZ, 0xffffffff, !P0 ;  /* 0xffffffffff077807 */ /* 0x000fe40004000000 */
[----:B------:R-:W-:-:S03]  /*7150*/  LOP3.LUT R13, R13, R6, RZ, 0xc0, !PT ;  /* 0x000000060d0d7212 */ /* 0x000fc600078ec0ff */
[----:B------:R-:W-:Y:S01]  /*7160*/  IMAD.MOV R7, RZ, RZ, -R7 ;  /* 0x000000ffff077224 */ /* 0x000fe200078e0a07 */
[----:B------:R-:W-:-:S04]  /*7170*/  SHF.R.U32.HI R13, RZ, R18, R13 ;  /* 0x00000012ff0d7219 */ /* 0x000fc8000001160d */
[--C-:B------:R-:W-:Y:S01]  /*7180*/  LOP3.LUT P1, RZ, R7, R18, R6.reuse, 0xf8, !PT ;  /* 0x0000001207ff7212 */ /* 0x100fe2000782f806 */
[----:B------:R-:W-:Y:S01]  /*7190*/  VIADD R7, R16, 0xffffff04 ;  /* 0xffffff0410077836 */ /* 0x000fe20000000000 */
[C---:B------:R-:W-:Y:S02]  /*71a0*/  LOP3.LUT P0, RZ, R13.reuse, 0x1, RZ, 0xc0, !PT ;  /* 0x000000010dff7812 */ /* 0x040fe4000780c0ff */
[----:B------:R-:W-:Y:S02]  /*71b0*/  LOP3.LUT P2, RZ, R13, 0x2, RZ, 0xc0, !PT ;  /* 0x000000020dff7812 */ /* 0x000fe4000784c0ff */
[----:B------:R-:W-:Y:S02]  /*71c0*/  SHF.R.U32.HI R7, RZ, R7, R6 ;  /* 0x00000007ff077219 */ /* 0x000fe40000011606 */
[----:B------:R-:W-:Y:S02]  /*71d0*/  PLOP3.LUT P0, PT, P0, P1, P2, 0xe0, 0x0 ;  /* 0x000000000000781c */ /* 0x000fe40000703c20 */
[----:B------:R-:W-:-:S02]  /*71e0*/  LOP3.LUT P1, RZ, R2, 0x7fffff, RZ, 0xc0, !PT ;  /* 0x007fffff02ff7812 */ /* 0x000fc4000782c0ff */
[----:B------:R-:W-:-:S05]  /*71f0*/  SEL R0, RZ, 0x1, !P0 ;  /* 0x00000001ff007807 */ /* 0x000fca0004000000 */
[----:B------:R-:W-:-:S05]  /*7200*/  IMAD.MOV R0, RZ, RZ, -R0 ;  /* 0x000000ffff007224 */ /* 0x000fca00078e0a00 */
[----:B------:R-:W-:-:S13]  /*7210*/  ISETP.GE.AND P0, PT, R0, RZ, PT ;  /* 0x000000ff0000720c */ /* 0x000fda0003f06270 */
[----:B------:R-:W-:-:S04]  /*7220*/  @!P0 VIADD R7, R7, 0x1 ;  /* 0x0000000107078836 */ /* 0x000fc80000000000 */
[----:B------:R-:W-:-:S05]  /*7230*/  @!P1 IMAD.SHL.U32 R7, R7, 0x2, RZ ;  /* 0x0000000207079824 */ /* 0x000fca00078e00ff */
[----:B------:R-:W-:Y:S01]  /*7240*/  LOP3.LUT R6, R7, 0x80000000, R2, 0xf8, !PT ;  /* 0x8000000007067812 */ /* 0x000fe200078ef802 */
[----:B------:R-:W-:Y:S06]  /*7250*/  BRA `(.L_x_102) ;  /* 0x0000000000047947 */ /* 0x000fec0003800000 */
.L_x_103:
[----:B------:R1:W2:Y:S02]  /*7260*/  MUFU.RCP R6, R2 ;  /* 0x0000000200067308 */ /* 0x0002a40000001000 */
.L_x_102:
[----:B------:R-:W-:Y:S05]  /*7270*/  BSYNC B2 ;  /* 0x0000000000027941 */ /* 0x000fea0003800000 */
.L_x_100:
[----:B--2---:R-:W-:Y:S02]  /*7280*/  IMAD.MOV.U32 R0, RZ, RZ, R6 ;  /* 0x000000ffff007224 */ /* 0x004fe400078e0006 */
[----:B------:R-:W-:Y:S02]  /*7290*/  IMAD.MOV.U32 R6, RZ, RZ, R12 ;  /* 0x000000ffff067224 */ /* 0x000fe400078e000c */
[----:B------:R-:W-:-:S04]  /*72a0*/  IMAD.MOV.U32 R7, RZ, RZ, 0x0 ;  /* 0x00000000ff077424 */ /* 0x000fc800078e00ff */
[----:B-1----:R-:W-:Y:S05]  /*72b0*/  RET.REL.NODEC R6 `(_ZN7cutlass13device_kernelINS_4fmha6kernel28FmhaKernelTmaWarpSpecializedINS1_10collective30FmhaMainloopTmaWarpSpecializedINS_12float_e4m3_tEffN4cute5tupleIJNS7_1CILi128EEENS9_ILi64EEESB_EEENS8_IJiNS9_ILi1EEENS8_IJiiEEEEEESF_NS8_IJSD_iSE_EEENS4_13DefaultFusionEJEEENS4_15FmhaFwdEpilogueIS6_fNS8_IJSB_SB_SB_EEEEENS2_23IndividualTileSchedulerEJEEEEEvNT_6ParamsE) ;  /* 0xffffff8c06507950 */ /* 0x002fea0003c3ffff */
.L_x_104:
[----:B------:R-:W-:-:S00]  /*72c0*/  BRA `(.L_x_104) ;  /* 0xfffffffc00fc7947 */ /* 0x000fc0000383ffff */
[----:B------:R-:W-:-:S00]  /*72d0*/  NOP ;  /* 0x0000000000007918 */ /* 0x000fc00000000000 */
        /* <DEDUP_REMOVED lines=10> */
.L_x_105:


//--------------------- .nv.global.init           --------------------------
	.section	.nv.global.init,"aw",@progbits
.nv.global.init:
	.type		$str$24,@object
	.size		$str$24,($str$25 - $str$24)
$str$24:
        /*0000*/ 	.byte	0x28, 0x61, 0x64, 0x64, 0x72, 0x65, 0x73, 0x73, 0x20, 0x26, 0x20, 0x6d, 0x61, 0x73, 0x6b, 0x29
        /*0010*/ 	.byte	0x20, 0x3d, 0x3d, 0x20, 0x30, 0x00
	.type		$str$25,@object
	.size		$str$25,(__unnamed_1 - $str$25)
$str$25:
        /*0016*/ 	.byte	0x2f, 0x74, 0x6d, 0x70, 0x2f, 0x63, 0x75, 0x74, 0x6c, 0x61, 0x73, 0x73, 0x5f, 0x73, 0x77, 0x65
        /*0026*/ 	.byte	0x65, 0x70, 0x5f, 0x73, 0x72, 0x63, 0x2f, 0x69, 0x6e, 0x63, 0x6c, 0x75, 0x64, 0x65, 0x2f, 0x63
        /*0036*/ 	.byte	0x75, 0x74, 0x65, 0x2f, 0x70, 0x6f, 0x69, 0x6e, 0x74, 0x65, 0x72, 0x5f, 0x66, 0x6c, 0x61, 0x67
        /*0046*/ 	.byte	0x67, 0x65, 0x64, 0x2e, 0x68, 0x70, 0x70, 0x00
	.type		__unnamed_1,@object
	.size		__unnamed_1,(.L_0 - __unnamed_1)
__unnamed_1:
        /*004e*/ 	.byte	0x61, 0x75, 0x74, 0x6f, 0x20, 0x63, 0x75, 0x74, 0x65, 0x3a, 0x3a, 0x61, 0x73, 0x5f, 0x70, 0x6f
        /* <DEDUP_REMOVED lines=27> */
        /*020e*/ 	.byte	0x43, 0x3c, 0x30, 0x3e, 0x3e, 0x3e, 0x3e, 0x3e, 0x5d, 0x00
.L_0:


//--------------------- .nv.shared._ZN7cutlass13device_kernelINS_4fmha6kernel28FmhaKernelTmaWarpSpecializedINS1_10collective30FmhaMainloopTmaWarpSpecializedINS_12float_e4m3_tEffN4cute5tupleIJNS7_1CILi128EEENS9_ILi64EEESB_EEENS8_IJiNS9_ILi1EEENS8_IJiiEEEEEESF_NS8_IJSD_iSE_EEENS4_13DefaultFusionEJEEENS4_15FmhaFwdEpilogueIS6_fNS8_IJSB_SB_SB_EEEEENS2_23IndividualTileSchedulerEJEEEEEvNT_6ParamsE --------------------------
	.section	.nv.shared._ZN7cutlass13device_kernelINS_4fmha6kernel28FmhaKernelTmaWarpSpecializedINS1_10collective30FmhaMainloopTmaWarpSpecializedINS_12float_e4m3_tEffN4cute5tupleIJNS7_1CILi128EEENS9_ILi64EEESB_EEENS8_IJiNS9_ILi1EEENS8_IJiiEEEEEESF_NS8_IJSD_iSE_EEENS4_13DefaultFusionEJEEENS4_15FmhaFwdEpilogueIS6_fNS8_IJSB_SB_SB_EEEEENS2_23IndividualTileSchedulerEJEEEEEvNT_6ParamsE,"aw",@nobits
	.sectionflags	@""
	.align	16
	.zero		1024


//--------------------- .nv.shared.reserved.0     --------------------------
	.section	.nv.shared.reserved.0,"aw",@nobits
	.weak		__nv_reservedSMEM_offset_0_alias
	.size		__nv_reservedSMEM_offset_0_alias, 0, 0
	.other		__nv_reservedSMEM_offset_0_alias,@"STO_CUDA_RESERVED_SHARED STV_DEFAULT"
__nv_reservedSMEM_offset_0_alias:
	.zero		0


//--------------------- .nv.global                --------------------------
	.section	.nv.global,"aw",@nobits
.nv.global:
	.type		_ZN39_INTERNAL_de8e2cc5_4_k_cu_dcb4b0a2_31674cute1_E,@object
	.size		_ZN39_INTERNAL_de8e2cc5_4_k_cu_dcb4b0a2_31674cute1_E,(_ZN39_INTERNAL_de8e2cc5_4_k_cu_dcb4b0a2_31674cuda3std3__45__cpo6cbeginE - _ZN39_INTERNAL_de8e2cc5_4_k_cu_dcb4b0a2_31674cute1_E)
_ZN39_INTERNAL_de8e2cc5_4_k_cu_dcb4b0a2_31674cute1_E:
	.zero		1
	.type		_ZN39_INTERNAL_de8e2cc5_4_k_cu_dcb4b0a2_31674cuda3std3__45__cpo6cbeginE,@object
	.size		_ZN39_INTERNAL_de8e2cc5_4_k_cu_dcb4b0a2_31674cuda3std3__45__cpo6cbeginE,(_ZN39_INTERNAL_de8e2cc5_4_k_cu_dcb4b0a2_31674cuda3std3__48in_placeE - _ZN39_INTERNAL_de8e2cc5_4_k_cu_dcb4b0a2_31674cuda3std3__45__cpo6cbeginE)
_ZN39_INTERNAL_de8e2cc5_4_k_cu_dcb4b0a2_31674cuda3std3__45__cpo6cbeginE:
	.zero		1
	.type		_ZN39_INTERNAL_de8e2cc5_4_k_cu_dcb4b0a2_31674cuda3std3__48in_placeE,@object
	.size		_ZN39_INTERNAL_de8e2cc5_4_k_cu_dcb4b0a2_31674cuda3std3__48in_placeE,(_ZN39_INTERNAL_de8e2cc5_4_k_cu_dcb4b0a2_31674cuda3std6ranges3__45__cpo9iter_moveE - _ZN39_INTERNAL_de8e2cc5_4_k_cu_dcb4b0a2_31674cuda3std3__48in_placeE)
_ZN39_INTERNAL_de8e2cc5_4_k_cu_dcb4b0a2_31674cuda3std3__48in_placeE:
	.zero		1
	.type		_ZN39_INTERNAL_de8e2cc5_4_k_cu_dcb4b0a2_31674cuda3std6ranges3__45__cpo9iter_moveE,@object
	.size		_ZN39_INTERNAL_de8e2cc5_4_k_cu_dcb4b0a2_31674cuda3std6ranges3__45__cpo9iter_moveE,(_ZN39_INTERNAL_de8e2cc5_4_k_cu_dcb4b0a2_31674cuda3std3__45__cpo5beginE - _ZN39_INTERNAL_de8e2cc5_4_k_cu_dcb4b0a2_31674cuda3std6ranges3__45__cpo9iter_moveE)
_ZN39_INTERNAL_de8e2cc5_4_k_cu_dcb4b0a2_31674cuda3std6ranges3__45__cpo9iter_moveE:
	.zero		1
	.type		_ZN39_INTERNAL_de8e2cc5_4_k_cu_dcb4b0a2_31674cuda3std3__45__cpo5beginE,@object
	.size		_ZN39_INTERNAL_de8e2cc5_4_k_cu_dcb4b0a2_31674cuda3std3__45__cpo5beginE,(_ZN39_INTERNAL_de8e2cc5_4_k_cu_dcb4b0a2_31674cuda3std3__441_GLOBAL__N__de8e2cc5_4_k_cu_dcb4b0a2_31676ignoreE - _ZN39_INTERNAL_de8e2cc5_4_k_cu_dcb4b0a2_31674cuda3std3__45__cpo5beginE)
_ZN39_INTERNAL_de8e2cc5_4_k_cu_dcb4b0a2_31674cuda3std3__45__cpo5beginE:
	.zero		1
	.type		_ZN39_INTERNAL_de8e2cc5_4_k_cu_dcb4b0a2_31674cuda3std3__441_GLOBAL__N__de8e2cc5_4_k_cu_dcb4b0a2_31676ignoreE,@object
	.size		_ZN39_INTERNAL_de8e2cc5_4_k_cu_dcb4b0a2_31674cuda3std3__441_GLOBAL__N__de8e2cc5_4_k_cu_dcb4b0a2_31676ignoreE,(_ZN39_INTERNAL_de8e2cc5_4_k_cu_dcb4b0a2_31674cute7productE - _ZN39_INTERNAL_de8e2cc5_4_k_cu_dcb4b0a2_31674cuda3std3__441_GLOBAL__N__de8e2cc5_4_k_cu_dcb4b0a2_31676ignoreE)
_ZN39_INTERNAL_de8e2cc5_4_k_cu_dcb4b0a2_31674cuda3std3__441_GLOBAL__N__de8e2cc5_4_k_cu_dcb4b0a2_31676ignoreE:
	.zero		1
	.type		_ZN39_INTERNAL_de8e2cc5_4_k_cu_dcb4b0a2_31674cute7productE,@object
	.size		_ZN39_INTERNAL_de8e2cc5_4_k_cu_dcb4b0a2_31674cute7productE,(_ZN39_INTERNAL_de8e2cc5_4_k_cu_dcb4b0a2_31674cuda3std3__45__cpo3endE - _ZN39_INTERNAL_de8e2cc5_4_k_cu_dcb4b0a2_31674cute7productE)
_ZN39_INTERNAL_de8e2cc5_4_k_cu_dcb4b0a2_31674cute7productE:
	.zero		1
	.type		_ZN39_INTERNAL_de8e2cc5_4_k_cu_dcb4b0a2_31674cuda3std3__45__cpo3endE,@object
	.size		_ZN39_INTERNAL_de8e2cc5_4_k_cu_dcb4b0a2_31674cuda3std3__45__cpo3endE,(_ZN39_INTERNAL_de8e2cc5_4_k_cu_dcb4b0a2_31674cuda3std3__419piecewise_constructE - _ZN39_INTERNAL_de8e2cc5_4_k_cu_dcb4b0a2_31674cuda3std3__45__cpo3endE)
_ZN39_INTERNAL_de8e2cc5_4_k_cu_dcb4b0a2_31674cuda3std3__45__cpo3endE:
	.zero		1
	.type		_ZN39_INTERNAL_de8e2cc5_4_k_cu_dcb4b0a2_31674cuda3std3__419piecewise_constructE,@object
	.size		_ZN39_INTERNAL_de8e2cc5_4_k_cu_dcb4b0a2_31674cuda3std3__419piecewise_constructE,(_ZN39_INTERNAL_de8e2cc5_4_k_cu_dcb4b0a2_31674cuda3std3__45__cpo4cendE - _ZN39_INTERNAL_de8e2cc5_4_k_cu_dcb4b0a2_31674cuda3std3__419piecewise_constructE)
_ZN39_INTERNAL_de8e2cc5_4_k_cu_dcb4b0a2_31674cuda3std3__419piecewise_constructE:
	.zero		1
	.type		_ZN39_INTERNAL_de8e2cc5_4_k_cu_dcb4b0a2_31674cuda3std3__45__cpo4cendE,@object
	.size		_ZN39_INTERNAL_de8e2cc5_4_k_cu_dcb4b0a2_31674cuda3std3__45__cpo4cendE,(_ZN39_INTERNAL_de8e2cc5_4_k_cu_dcb4b0a2_31674cuda3std6ranges3__45__cpo4swapE - _ZN39_INTERNAL_de8e2cc5_4_k_cu_dcb4b0a2_31674cuda3std3__45__cpo4cendE)
_ZN39_INTERNAL_de8e2cc5_4_k_cu_dcb4b0a2_31674cuda3std3__45__cpo4cendE:
	.zero		1
	.type		_ZN39_INTERNAL_de8e2cc5_4_k_cu_dcb4b0a2_31674cuda3std6ranges3__45__cpo4swapE,@object
	.size		_ZN39_INTERNAL_de8e2cc5_4_k_cu_dcb4b0a2_31674cuda3std6ranges3__45__cpo4swapE,(.L_8 - _ZN39_INTERNAL_de8e2cc5_4_k_cu_dcb4b0a2_31674cuda3std6ranges3__45__cpo4swapE)
_ZN39_INTERNAL_de8e2cc5_4_k_cu_dcb4b0a2_31674cuda3std6ranges3__45__cpo4swapE:
	.zero		1
.L_8:


//--------------------- .nv.constant0._ZN7cutlass13device_kernelINS_4fmha6kernel28FmhaKernelTmaWarpSpecializedINS1_10collective30FmhaMainloopTmaWarpSpecializedINS_12float_e4m3_tEffN4cute5tupleIJNS7_1CILi128EEENS9_ILi64EEESB_EEENS8_IJiNS9_ILi1EEENS8_IJiiEEEEEESF_NS8_IJSD_iSE_EEENS4_13DefaultFusionEJEEENS4_15FmhaFwdEpilogueIS6_fNS8_IJSB_SB_SB_EEEEENS2_23IndividualTileSchedulerEJEEEEEvNT_6ParamsE --------------------------
	.section	.nv.constant0._ZN7cutlass13device_kernelINS_4fmha6kernel28FmhaKernelTmaWarpSpecializedINS1_10collective30FmhaMainloopTmaWarpSpecializedINS_12float_e4m3_tEffN4cute5tupleIJNS7_1CILi128EEENS9_ILi64EEESB_EEENS8_IJiNS9_ILi1EEENS8_IJiiEEEEEESF_NS8_IJSD_iSE_EEENS4_13DefaultFusionEJEEENS4_15FmhaFwdEpilogueIS6_fNS8_IJSB_SB_SB_EEEEENS2_23IndividualTileSchedulerEJEEEEEvNT_6ParamsE,"a",@progbits
	.sectionflags	@""
	.align	4
.nv.constant0._ZN7cutlass13device_kernelINS_4fmha6kernel28FmhaKernelTmaWarpSpecializedINS1_10collective30FmhaMainloopTmaWarpSpecializedINS_12float_e4m3_tEffN4cute5tupleIJNS7_1CILi128EEENS9_ILi64EEESB_EEENS8_IJiNS9_ILi1EEENS8_IJiiEEEEEESF_NS8_IJSD_iSE_EEENS4_13DefaultFusionEJEEENS4_15FmhaFwdEpilogueIS6_fNS8_IJSB_SB_SB_EEEEENS2_23IndividualTileSchedulerEJEEEEEvNT_6ParamsE:
	.zero		2688


//--------------------- SYMBOLS --------------------------

	.type		.nv.reservedSmem.offset0,@object
	.size		.nv.reservedSmem.offset0,0x4
	.type		__assertfail,@function
